//
// Generated by NVIDIA NVVM Compiler
//
// Compiler Build ID: CL-36424714
// Cuda compilation tools, release 13.0, V13.0.88
// Based on NVVM 20.0.0
//

.version 9.0
.target sm_100
.address_size 64

	// .globl	_Z16array_dot_vec_cuiPPfS0_PiS_S_

.visible .entry _Z16array_dot_vec_cuiPPfS0_PiS_S_(
	.param .u32 _Z16array_dot_vec_cuiPPfS0_PiS_S__param_0,
	.param .u64 .ptr .align 1 _Z16array_dot_vec_cuiPPfS0_PiS_S__param_1,
	.param .u64 .ptr .align 1 _Z16array_dot_vec_cuiPPfS0_PiS_S__param_2,
	.param .u64 .ptr .align 1 _Z16array_dot_vec_cuiPPfS0_PiS_S__param_3,
	.param .u64 .ptr .align 1 _Z16array_dot_vec_cuiPPfS0_PiS_S__param_4,
	.param .u64 .ptr .align 1 _Z16array_dot_vec_cuiPPfS0_PiS_S__param_5
)
{
	.reg .pred 	%p<5>;
	.reg .b32 	%r<19>;
	.reg .b32 	%f<8>;
	.reg .b64 	%rd<26>;

	ld.param.u32 	%r8, [_Z16array_dot_vec_cuiPPfS0_PiS_S__param_0];
	ld.param.u64 	%rd10, [_Z16array_dot_vec_cuiPPfS0_PiS_S__param_1];
	ld.param.u64 	%rd11, [_Z16array_dot_vec_cuiPPfS0_PiS_S__param_2];
	ld.param.u64 	%rd12, [_Z16array_dot_vec_cuiPPfS0_PiS_S__param_3];
	ld.param.u64 	%rd13, [_Z16array_dot_vec_cuiPPfS0_PiS_S__param_4];
	ld.param.u64 	%rd14, [_Z16array_dot_vec_cuiPPfS0_PiS_S__param_5];
	mov.u32 	%r9, %tid.x;
	mov.u32 	%r1, %ntid.x;
	mov.u32 	%r10, %ctaid.x;
	mad.lo.s32 	%r17, %r1, %r10, %r9;
	setp.ge.s32 	%p1, %r17, %r8;
	@%p1 bra 	$L__BB0_6;
	mov.u32 	%r11, %nctaid.x;
	mul.lo.s32 	%r3, %r1, %r11;
	cvta.to.global.u64 	%rd1, %rd14;
	cvta.to.global.u64 	%rd2, %rd12;
	cvta.to.global.u64 	%rd3, %rd11;
	cvta.to.global.u64 	%rd4, %rd10;
	cvta.to.global.u64 	%rd5, %rd13;
$L__BB0_2:
	mul.wide.s32 	%rd15, %r17, 4;
	add.s64 	%rd6, %rd1, %rd15;
	mov.b32 	%r12, 0;
	st.global.u32 	[%rd6], %r12;
	add.s64 	%rd7, %rd2, %rd15;
	ld.global.u32 	%r13, [%rd7];
	setp.lt.s32 	%p2, %r13, 1;
	@%p2 bra 	$L__BB0_5;
	mul.wide.s32 	%rd16, %r17, 8;
	add.s64 	%rd8, %rd3, %rd16;
	add.s64 	%rd9, %rd4, %rd16;
	mov.b32 	%r18, 0;
	mov.f32 	%f7, 0f00000000;
$L__BB0_4:
	ld.global.u64 	%rd17, [%rd8];
	cvta.to.global.u64 	%rd18, %rd17;
	mul.wide.u32 	%rd19, %r18, 4;
	add.s64 	%rd20, %rd18, %rd19;
	ld.global.f32 	%f4, [%rd20];
	ld.global.u64 	%rd21, [%rd9];
	cvta.to.global.u64 	%rd22, %rd21;
	add.s64 	%rd23, %rd22, %rd19;
	ld.global.f32 	%f5, [%rd23];
	cvt.rzi.s32.f32 	%r15, %f5;
	mul.wide.s32 	%rd24, %r15, 4;
	add.s64 	%rd25, %rd5, %rd24;
	ld.global.f32 	%f6, [%rd25];
	fma.rn.f32 	%f7, %f4, %f6, %f7;
	st.global.f32 	[%rd6], %f7;
	add.s32 	%r18, %r18, 1;
	ld.global.u32 	%r16, [%rd7];
	setp.lt.s32 	%p3, %r18, %r16;
	@%p3 bra 	$L__BB0_4;
$L__BB0_5:
	add.s32 	%r17, %r17, %r3;
	setp.lt.s32 	%p4, %r17, %r8;
	@%p4 bra 	$L__BB0_2;
$L__BB0_6:
	ret;

}
	// .globl	_Z14mat_dot_vec_cuiPPfS_S_
.visible .entry _Z14mat_dot_vec_cuiPPfS_S_(
	.param .u32 _Z14mat_dot_vec_cuiPPfS_S__param_0,
	.param .u64 .ptr .align 1 _Z14mat_dot_vec_cuiPPfS_S__param_1,
	.param .u64 .ptr .align 1 _Z14mat_dot_vec_cuiPPfS_S__param_2,
	.param .u64 .ptr .align 1 _Z14mat_dot_vec_cuiPPfS_S__param_3
)
{
	.reg .pred 	%p<16>;
	.reg .b32 	%r<54>;
	.reg .b32 	%f<56>;
	.reg .b64 	%rd<77>;

	ld.param.u32 	%r27, [_Z14mat_dot_vec_cuiPPfS_S__param_0];
	ld.param.u64 	%rd10, [_Z14mat_dot_vec_cuiPPfS_S__param_1];
	ld.param.u64 	%rd11, [_Z14mat_dot_vec_cuiPPfS_S__param_2];
	ld.param.u64 	%rd12, [_Z14mat_dot_vec_cuiPPfS_S__param_3];
	cvta.to.global.u64 	%rd1, %rd11;
	cvta.to.global.u64 	%rd2, %rd12;
	mov.u32 	%r28, %tid.x;
	mov.u32 	%r29, %ntid.x;
	mov.u32 	%r30, %ctaid.x;
	mad.lo.s32 	%r52, %r29, %r30, %r28;
	mov.u32 	%r31, %nctaid.x;
	mul.lo.s32 	%r2, %r29, %r31;
	setp.ge.s32 	%p1, %r52, %r27;
	@%p1 bra 	$L__BB1_21;
	setp.lt.s32 	%p2, %r27, 1;
	@%p2 bra 	$L__BB1_15;
	and.b32  	%r3, %r27, 7;
	add.s32 	%r4, %r3, -1;
	and.b32  	%r5, %r27, 3;
	and.b32  	%r6, %r27, 2147483640;
	and.b32  	%r7, %r27, 1;
	neg.s32 	%r8, %r6;
	cvta.to.global.u64 	%rd3, %rd10;
$L__BB1_3:
	setp.lt.u32 	%p8, %r27, 8;
	mul.wide.s32 	%rd21, %r52, 4;
	add.s64 	%rd4, %rd2, %rd21;
	mov.b32 	%r48, 0;
	st.global.u32 	[%rd4], %r48;
	mul.wide.s32 	%rd22, %r52, 8;
	add.s64 	%rd5, %rd3, %rd22;
	mov.f32 	%f53, 0f00000000;
	@%p8 bra 	$L__BB1_6;
	mov.f32 	%f53, 0f00000000;
	mov.b64 	%rd76, 0;
	mov.u64 	%rd75, %rd1;
	mov.u32 	%r46, %r8;
$L__BB1_5:
	.pragma "nounroll";
	ld.global.u64 	%rd24, [%rd5];
	cvta.to.global.u64 	%rd25, %rd24;
	add.s64 	%rd26, %rd25, %rd76;
	ld.global.f32 	%f10, [%rd26];
	ld.global.f32 	%f11, [%rd75];
	fma.rn.f32 	%f12, %f10, %f11, %f53;
	st.global.f32 	[%rd4], %f12;
	ld.global.u64 	%rd27, [%rd5];
	cvta.to.global.u64 	%rd28, %rd27;
	add.s64 	%rd29, %rd28, %rd76;
	ld.global.f32 	%f13, [%rd29+4];
	ld.global.f32 	%f14, [%rd75+4];
	fma.rn.f32 	%f15, %f13, %f14, %f12;
	st.global.f32 	[%rd4], %f15;
	ld.global.u64 	%rd30, [%rd5];
	cvta.to.global.u64 	%rd31, %rd30;
	add.s64 	%rd32, %rd31, %rd76;
	ld.global.f32 	%f16, [%rd32+8];
	ld.global.f32 	%f17, [%rd75+8];
	fma.rn.f32 	%f18, %f16, %f17, %f15;
	st.global.f32 	[%rd4], %f18;
	ld.global.u64 	%rd33, [%rd5];
	cvta.to.global.u64 	%rd34, %rd33;
	add.s64 	%rd35, %rd34, %rd76;
	ld.global.f32 	%f19, [%rd35+12];
	ld.global.f32 	%f20, [%rd75+12];
	fma.rn.f32 	%f21, %f19, %f20, %f18;
	st.global.f32 	[%rd4], %f21;
	ld.global.u64 	%rd36, [%rd5];
	cvta.to.global.u64 	%rd37, %rd36;
	add.s64 	%rd38, %rd37, %rd76;
	ld.global.f32 	%f22, [%rd38+16];
	ld.global.f32 	%f23, [%rd75+16];
	fma.rn.f32 	%f24, %f22, %f23, %f21;
	st.global.f32 	[%rd4], %f24;
	ld.global.u64 	%rd39, [%rd5];
	cvta.to.global.u64 	%rd40, %rd39;
	add.s64 	%rd41, %rd40, %rd76;
	ld.global.f32 	%f25, [%rd41+20];
	ld.global.f32 	%f26, [%rd75+20];
	fma.rn.f32 	%f27, %f25, %f26, %f24;
	st.global.f32 	[%rd4], %f27;
	ld.global.u64 	%rd42, [%rd5];
	cvta.to.global.u64 	%rd43, %rd42;
	add.s64 	%rd44, %rd43, %rd76;
	ld.global.f32 	%f28, [%rd44+24];
	ld.global.f32 	%f29, [%rd75+24];
	fma.rn.f32 	%f30, %f28, %f29, %f27;
	st.global.f32 	[%rd4], %f30;
	ld.global.u64 	%rd45, [%rd5];
	cvta.to.global.u64 	%rd46, %rd45;
	add.s64 	%rd47, %rd46, %rd76;
	ld.global.f32 	%f31, [%rd47+28];
	ld.global.f32 	%f32, [%rd75+28];
	fma.rn.f32 	%f53, %f31, %f32, %f30;
	st.global.f32 	[%rd4], %f53;
	add.s32 	%r46, %r46, 8;
	add.s64 	%rd76, %rd76, 32;
	add.s64 	%rd75, %rd75, 32;
	setp.ne.s32 	%p9, %r46, 0;
	mov.u32 	%r48, %r6;
	@%p9 bra 	$L__BB1_5;
$L__BB1_6:
	setp.eq.s32 	%p10, %r3, 0;
	@%p10 bra 	$L__BB1_14;
	setp.lt.u32 	%p11, %r4, 3;
	@%p11 bra 	$L__BB1_9;
	ld.global.u64 	%rd48, [%rd5];
	cvta.to.global.u64 	%rd49, %rd48;
	mul.wide.u32 	%rd50, %r48, 4;
	add.s64 	%rd51, %rd49, %rd50;
	ld.global.f32 	%f33, [%rd51];
	add.s64 	%rd52, %rd1, %rd50;
	ld.global.f32 	%f34, [%rd52];
	fma.rn.f32 	%f35, %f33, %f34, %f53;
	st.global.f32 	[%rd4], %f35;
	ld.global.u64 	%rd53, [%rd5];
	cvta.to.global.u64 	%rd54, %rd53;
	add.s64 	%rd55, %rd54, %rd50;
	ld.global.f32 	%f36, [%rd55+4];
	ld.global.f32 	%f37, [%rd52+4];
	fma.rn.f32 	%f38, %f36, %f37, %f35;
	st.global.f32 	[%rd4], %f38;
	ld.global.u64 	%rd56, [%rd5];
	cvta.to.global.u64 	%rd57, %rd56;
	add.s64 	%rd58, %rd57, %rd50;
	ld.global.f32 	%f39, [%rd58+8];
	ld.global.f32 	%f40, [%rd52+8];
	fma.rn.f32 	%f41, %f39, %f40, %f38;
	st.global.f32 	[%rd4], %f41;
	ld.global.u64 	%rd59, [%rd5];
	cvta.to.global.u64 	%rd60, %rd59;
	add.s64 	%rd61, %rd60, %rd50;
	ld.global.f32 	%f42, [%rd61+12];
	ld.global.f32 	%f43, [%rd52+12];
	fma.rn.f32 	%f53, %f42, %f43, %f41;
	st.global.f32 	[%rd4], %f53;
	add.s32 	%r48, %r48, 4;
$L__BB1_9:
	setp.eq.s32 	%p12, %r5, 0;
	@%p12 bra 	$L__BB1_14;
	setp.eq.s32 	%p13, %r5, 1;
	@%p13 bra 	$L__BB1_12;
	ld.global.u64 	%rd62, [%rd5];
	cvta.to.global.u64 	%rd63, %rd62;
	mul.wide.u32 	%rd64, %r48, 4;
	add.s64 	%rd65, %rd63, %rd64;
	ld.global.f32 	%f44, [%rd65];
	add.s64 	%rd66, %rd1, %rd64;
	ld.global.f32 	%f45, [%rd66];
	fma.rn.f32 	%f46, %f44, %f45, %f53;
	st.global.f32 	[%rd4], %f46;
	ld.global.u64 	%rd67, [%rd5];
	cvta.to.global.u64 	%rd68, %rd67;
	add.s64 	%rd69, %rd68, %rd64;
	ld.global.f32 	%f47, [%rd69+4];
	ld.global.f32 	%f48, [%rd66+4];
	fma.rn.f32 	%f53, %f47, %f48, %f46;
	st.global.f32 	[%rd4], %f53;
	add.s32 	%r48, %r48, 2;
$L__BB1_12:
	setp.eq.s32 	%p14, %r7, 0;
	@%p14 bra 	$L__BB1_14;
	ld.global.u64 	%rd70, [%rd5];
	cvta.to.global.u64 	%rd71, %rd70;
	mul.wide.u32 	%rd72, %r48, 4;
	add.s64 	%rd73, %rd71, %rd72;
	ld.global.f32 	%f49, [%rd73];
	add.s64 	%rd74, %rd1, %rd72;
	ld.global.f32 	%f50, [%rd74];
	fma.rn.f32 	%f51, %f49, %f50, %f53;
	st.global.f32 	[%rd4], %f51;
$L__BB1_14:
	add.s32 	%r52, %r52, %r2;
	setp.lt.s32 	%p15, %r52, %r27;
	@%p15 bra 	$L__BB1_3;
	bra.uni 	$L__BB1_21;
$L__BB1_15:
	add.s32 	%r32, %r52, %r2;
	max.s32 	%r33, %r27, %r32;
	setp.lt.s32 	%p3, %r32, %r27;
	selp.u32 	%r34, 1, 0, %p3;
	add.s32 	%r35, %r32, %r34;
	sub.s32 	%r36, %r33, %r35;
	div.u32 	%r37, %r36, %r2;
	add.s32 	%r18, %r37, %r34;
	and.b32  	%r38, %r18, 3;
	setp.eq.s32 	%p4, %r38, 3;
	@%p4 bra 	$L__BB1_18;
	add.s32 	%r40, %r18, 1;
	and.b32  	%r19, %r40, 3;
	mov.b32 	%r51, 0;
$L__BB1_17:
	.pragma "nounroll";
	mul.wide.s32 	%rd13, %r52, 4;
	add.s64 	%rd14, %rd2, %rd13;
	mov.b32 	%r41, 0;
	st.global.u32 	[%rd14], %r41;
	add.s32 	%r52, %r52, %r2;
	add.s32 	%r51, %r51, 1;
	setp.ne.s32 	%p5, %r51, %r19;
	@%p5 bra 	$L__BB1_17;
$L__BB1_18:
	setp.lt.u32 	%p6, %r18, 3;
	@%p6 bra 	$L__BB1_21;
	mul.wide.s32 	%rd17, %r2, 4;
	shl.b32 	%r43, %r2, 2;
$L__BB1_20:
	mul.wide.s32 	%rd15, %r52, 4;
	add.s64 	%rd16, %rd2, %rd15;
	mov.b32 	%r42, 0;
	st.global.u32 	[%rd16], %r42;
	add.s64 	%rd18, %rd16, %rd17;
	st.global.u32 	[%rd18], %r42;
	add.s64 	%rd19, %rd18, %rd17;
	st.global.u32 	[%rd19], %r42;
	add.s64 	%rd20, %rd19, %rd17;
	st.global.u32 	[%rd20], %r42;
	add.s32 	%r52, %r43, %r52;
	setp.lt.s32 	%p7, %r52, %r27;
	@%p7 bra 	$L__BB1_20;
$L__BB1_21:
	ret;

}
	// .globl	_Z21mat_dot_vec_cu_lineariPfS_S_
.visible .entry _Z21mat_dot_vec_cu_lineariPfS_S_(
	.param .u32 _Z21mat_dot_vec_cu_lineariPfS_S__param_0,
	.param .u64 .ptr .align 1 _Z21mat_dot_vec_cu_lineariPfS_S__param_1,
	.param .u64 .ptr .align 1 _Z21mat_dot_vec_cu_lineariPfS_S__param_2,
	.param .u64 .ptr .align 1 _Z21mat_dot_vec_cu_lineariPfS_S__param_3
)
{
	.reg .pred 	%p<7>;
	.reg .b32 	%r<49>;
	.reg .b32 	%f<21>;
	.reg .b64 	%rd<35>;

	ld.param.u32 	%r13, [_Z21mat_dot_vec_cu_lineariPfS_S__param_0];
	ld.param.u64 	%rd4, [_Z21mat_dot_vec_cu_lineariPfS_S__param_1];
	ld.param.u64 	%rd5, [_Z21mat_dot_vec_cu_lineariPfS_S__param_2];
	ld.param.u64 	%rd6, [_Z21mat_dot_vec_cu_lineariPfS_S__param_3];
	cvta.to.global.u64 	%rd1, %rd6;
	cvta.to.global.u64 	%rd2, %rd5;
	cvta.to.global.u64 	%rd3, %rd4;
	mov.u32 	%r14, %tid.x;
	mov.u32 	%r15, %ntid.x;
	mov.u32 	%r16, %ctaid.x;
	mad.lo.s32 	%r47, %r15, %r16, %r14;
	mov.u32 	%r17, %nctaid.x;
	mul.lo.s32 	%r2, %r15, %r17;
	mul.lo.s32 	%r3, %r13, %r13;
	setp.ge.s32 	%p1, %r47, %r3;
	@%p1 bra 	$L__BB2_7;
	add.s32 	%r18, %r47, %r2;
	max.s32 	%r19, %r3, %r18;
	setp.lt.s32 	%p2, %r18, %r3;
	selp.u32 	%r20, 1, 0, %p2;
	add.s32 	%r21, %r18, %r20;
	sub.s32 	%r22, %r19, %r21;
	div.u32 	%r23, %r22, %r2;
	add.s32 	%r4, %r23, %r20;
	and.b32  	%r24, %r4, 3;
	setp.eq.s32 	%p3, %r24, 3;
	@%p3 bra 	$L__BB2_4;
	add.s32 	%r25, %r4, 1;
	and.b32  	%r26, %r25, 3;
	neg.s32 	%r45, %r26;
$L__BB2_3:
	.pragma "nounroll";
	mul.wide.s32 	%rd7, %r47, 4;
	add.s64 	%rd8, %rd3, %rd7;
	div.s32 	%r27, %r47, %r13;
	mul.lo.s32 	%r28, %r27, %r13;
	sub.s32 	%r29, %r47, %r28;
	ld.global.f32 	%f1, [%rd8];
	mul.wide.s32 	%rd9, %r29, 4;
	add.s64 	%rd10, %rd2, %rd9;
	ld.global.f32 	%f2, [%rd10];
	mul.wide.s32 	%rd11, %r27, 4;
	add.s64 	%rd12, %rd1, %rd11;
	ld.global.f32 	%f3, [%rd12];
	fma.rn.f32 	%f4, %f1, %f2, %f3;
	st.global.f32 	[%rd12], %f4;
	add.s32 	%r47, %r47, %r2;
	add.s32 	%r45, %r45, 1;
	setp.ne.s32 	%p4, %r45, 0;
	@%p4 bra 	$L__BB2_3;
$L__BB2_4:
	setp.lt.u32 	%p5, %r4, 3;
	@%p5 bra 	$L__BB2_7;
	mul.wide.s32 	%rd19, %r2, 4;
$L__BB2_6:
	div.s32 	%r30, %r47, %r13;
	mul.lo.s32 	%r31, %r30, %r13;
	sub.s32 	%r32, %r47, %r31;
	mul.wide.s32 	%rd13, %r47, 4;
	add.s64 	%rd14, %rd3, %rd13;
	ld.global.f32 	%f5, [%rd14];
	mul.wide.s32 	%rd15, %r32, 4;
	add.s64 	%rd16, %rd2, %rd15;
	ld.global.f32 	%f6, [%rd16];
	mul.wide.s32 	%rd17, %r30, 4;
	add.s64 	%rd18, %rd1, %rd17;
	ld.global.f32 	%f7, [%rd18];
	fma.rn.f32 	%f8, %f5, %f6, %f7;
	st.global.f32 	[%rd18], %f8;
	add.s32 	%r33, %r47, %r2;
	div.s32 	%r34, %r33, %r13;
	mul.lo.s32 	%r35, %r34, %r13;
	sub.s32 	%r36, %r33, %r35;
	add.s64 	%rd20, %rd14, %rd19;
	ld.global.f32 	%f9, [%rd20];
	mul.wide.s32 	%rd21, %r36, 4;
	add.s64 	%rd22, %rd2, %rd21;
	ld.global.f32 	%f10, [%rd22];
	mul.wide.s32 	%rd23, %r34, 4;
	add.s64 	%rd24, %rd1, %rd23;
	ld.global.f32 	%f11, [%rd24];
	fma.rn.f32 	%f12, %f9, %f10, %f11;
	st.global.f32 	[%rd24], %f12;
	add.s32 	%r37, %r33, %r2;
	div.s32 	%r38, %r37, %r13;
	mul.lo.s32 	%r39, %r38, %r13;
	sub.s32 	%r40, %r37, %r39;
	add.s64 	%rd25, %rd20, %rd19;
	ld.global.f32 	%f13, [%rd25];
	mul.wide.s32 	%rd26, %r40, 4;
	add.s64 	%rd27, %rd2, %rd26;
	ld.global.f32 	%f14, [%rd27];
	mul.wide.s32 	%rd28, %r38, 4;
	add.s64 	%rd29, %rd1, %rd28;
	ld.global.f32 	%f15, [%rd29];
	fma.rn.f32 	%f16, %f13, %f14, %f15;
	st.global.f32 	[%rd29], %f16;
	add.s32 	%r41, %r37, %r2;
	div.s32 	%r42, %r41, %r13;
	mul.lo.s32 	%r43, %r42, %r13;
	sub.s32 	%r44, %r41, %r43;
	add.s64 	%rd30, %rd25, %rd19;
	ld.global.f32 	%f17, [%rd30];
	mul.wide.s32 	%rd31, %r44, 4;
	add.s64 	%rd32, %rd2, %rd31;
	ld.global.f32 	%f18, [%rd32];
	mul.wide.s32 	%rd33, %r42, 4;
	add.s64 	%rd34, %rd1, %rd33;
	ld.global.f32 	%f19, [%rd34];
	fma.rn.f32 	%f20, %f17, %f18, %f19;
	st.global.f32 	[%rd34], %f20;
	add.s32 	%r47, %r41, %r2;
	setp.lt.s32 	%p6, %r47, %r3;
	@%p6 bra 	$L__BB2_6;
$L__BB2_7:
	ret;

}


// ===== COMPILED SASS (sm_100) =====

	.target	sm_100

	.elftype	@"ET_EXEC"


//--------------------- .note.nv.tkinfo           --------------------------
	.section	.note.nv.tkinfo,"",@"SHT_NOTE"
	.sectionflags	@"SHF_NOTE_NV_TKINFO"
	.tkinfo
        /*0018*/ 	.word	0x00000002
        /*0030*/ 	.string	""
        /*0030*/ 	.string	"ptxas"
        /*0030*/ 	.string	"Cuda compilation tools, release 13.0, V13.0.88"
        /*0030*/ 	.string	"Build cuda_13.0.r13.0/compiler.36424714_0"
        /*0030*/ 	.string	"-arch sm_100 -m 64 "



//--------------------- .note.nv.cuinfo           --------------------------
	.section	.note.nv.cuinfo,"",@"SHT_NOTE"
	.sectionflags	@"SHF_NOTE_NV_CUINFO"
        /*0018*/ 	.short	0x0002
        /*001a*/ 	.short	0x0064
        /*001c*/ 	.short	0x0082
	.zero		2


//--------------------- .nv.info                  --------------------------
	.section	.nv.info,"",@"SHT_CUDA_INFO"
	.align	4


	//----- nvinfo : EIATTR_REGCOUNT
	.align		4
        /*0000*/ 	.byte	0x04, 0x2f
        /*0002*/ 	.short	(.L_1 - .L_0)
	.align		4
.L_0:
        /*0004*/ 	.word	index@(_Z16array_dot_vec_cuiPPfS0_PiS_S_)
        /*0008*/ 	.word	0x00000016


	//----- nvinfo : EIATTR_FRAME_SIZE
	.align		4
.L_1:
        /*000c*/ 	.byte	0x04, 0x11
        /*000e*/ 	.short	(.L_3 - .L_2)
	.align		4
.L_2:
        /*0010*/ 	.word	index@(_Z16array_dot_vec_cuiPPfS0_PiS_S_)
        /*0014*/ 	.word	0x00000000


	//----- nvinfo : EIATTR_REGCOUNT
	.align		4
.L_3:
        /*0018*/ 	.byte	0x04, 0x2f
        /*001a*/ 	.short	(.L_5 - .L_4)
	.align		4
.L_4:
        /*001c*/ 	.word	index@(_Z14mat_dot_vec_cuiPPfS_S_)
        /*0020*/ 	.word	0x0000001c


	//----- nvinfo : EIATTR_FRAME_SIZE
	.align		4
.L_5:
        /*0024*/ 	.byte	0x04, 0x11
        /*0026*/ 	.short	(.L_7 - .L_6)
	.align		4
.L_6:
        /*0028*/ 	.word	index@(_Z14mat_dot_vec_cuiPPfS_S_)
        /*002c*/ 	.word	0x00000000


	//----- nvinfo : EIATTR_REGCOUNT
	.align		4
.L_7:
        /*0030*/ 	.byte	0x04, 0x2f
        /*0032*/ 	.short	(.L_9 - .L_8)
	.align		4
.L_8:
        /*0034*/ 	.word	index@(_Z21mat_dot_vec_cu_lineariPfS_S_)
        /*0038*/ 	.word	0x00000020


	//----- nvinfo : EIATTR_FRAME_SIZE
	.align		4
.L_9:
        /*003c*/ 	.byte	0x04, 0x11
        /*003e*/ 	.short	(.L_11 - .L_10)
	.align		4
.L_10:
        /*0040*/ 	.word	index@(_Z21mat_dot_vec_cu_lineariPfS_S_)
        /*0044*/ 	.word	0x00000000


	//----- nvinfo : EIATTR_MIN_STACK_SIZE
	.align		4
.L_11:
        /*0048*/ 	.byte	0x04, 0x12
        /*004a*/ 	.short	(.L_13 - .L_12)
	.align		4
.L_12:
        /*004c*/ 	.word	index@(_Z21mat_dot_vec_cu_lineariPfS_S_)
        /*0050*/ 	.word	0x00000000


	//----- nvinfo : EIATTR_MIN_STACK_SIZE
	.align		4
.L_13:
        /*0054*/ 	.byte	0x04, 0x12
        /*0056*/ 	.short	(.L_15 - .L_14)
	.align		4
.L_14:
        /*0058*/ 	.word	index@(_Z14mat_dot_vec_cuiPPfS_S_)
        /*005c*/ 	.word	0x00000000


	//----- nvinfo : EIATTR_MIN_STACK_SIZE
	.align		4
.L_15:
        /*0060*/ 	.byte	0x04, 0x12
        /*0062*/ 	.short	(.L_17 - .L_16)
	.align		4
.L_16:
        /*0064*/ 	.word	index@(_Z16array_dot_vec_cuiPPfS0_PiS_S_)
        /*0068*/ 	.word	0x00000000
.L_17:


//--------------------- .nv.compat                --------------------------
	.section	.nv.compat,"",@"SHT_CUDA_COMPAT_INFO"
	.align	4
        /*0000*/ 	.byte	0x02, 0x09, 0x00, 0x00, 0x02, 0x02, 0x01, 0x00, 0x02, 0x05, 0x05, 0x00, 0x03, 0x07, 0x01, 0x01
        /*0010*/ 	.byte	0x02, 0x03, 0x00, 0x00, 0x02, 0x06, 0x01, 0x00, 0x04, 0x0b, 0x08, 0x00, 0x09, 0x00, 0x00, 0x00
        /*0020*/ 	.byte	0x00, 0x00, 0x00, 0x00


//--------------------- .nv.info._Z21mat_dot_vec_cu_lineariPfS_S_ --------------------------
	.section	.nv.info._Z21mat_dot_vec_cu_lineariPfS_S_,"",@"SHT_CUDA_INFO"
	.sectionflags	@""
	.align	4


	//----- nvinfo : EIATTR_CUDA_API_VERSION
	.align		4
        /*0000*/ 	.byte	0x04, 0x37
        /*0002*/ 	.short	(.L_19 - .L_18)
.L_18:
        /*0004*/ 	.word	0x00000082


	//----- nvinfo : EIATTR_KPARAM_INFO
	.align		4
.L_19:
        /*0008*/ 	.byte	0x04, 0x17
        /*000a*/ 	.short	(.L_21 - .L_20)
.L_20:
        /*000c*/ 	.word	0x00000000
        /*0010*/ 	.short	0x0003
        /*0012*/ 	.short	0x0018
        /*0014*/ 	.byte	0x00, 0xf5, 0x21, 0x00


	//----- nvinfo : EIATTR_KPARAM_INFO
	.align		4
.L_21:
        /*0018*/ 	.byte	0x04, 0x17
        /*001a*/ 	.short	(.L_23 - .L_22)
.L_22:
        /*001c*/ 	.word	0x00000000
        /*0020*/ 	.short	0x0002
        /*0022*/ 	.short	0x0010
        /*0024*/ 	.byte	0x00, 0xf5, 0x21, 0x00


	//----- nvinfo : EIATTR_KPARAM_INFO
	.align		4
.L_23:
        /*0028*/ 	.byte	0x04, 0x17
        /*002a*/ 	.short	(.L_25 - .L_24)
.L_24:
        /*002c*/ 	.word	0x00000000
        /*0030*/ 	.short	0x0001
        /*0032*/ 	.short	0x0008
        /*0034*/ 	.byte	0x00, 0xf5, 0x21, 0x00


	//----- nvinfo : EIATTR_KPARAM_INFO
	.align		4
.L_25:
        /*0038*/ 	.byte	0x04, 0x17
        /*003a*/ 	.short	(.L_27 - .L_26)
.L_26:
        /*003c*/ 	.word	0x00000000
        /*0040*/ 	.short	0x0000
        /*0042*/ 	.short	0x0000
        /*0044*/ 	.byte	0x00, 0xf0, 0x11, 0x00


	//----- nvinfo : EIATTR_SPARSE_MMA_MASK
	.align		4
.L_27:
        /*0048*/ 	.byte	0x03, 0x50
        /*004a*/ 	.short	0x0000


	//----- nvinfo : EIATTR_MAXREG_COUNT
	.align		4
        /*004c*/ 	.byte	0x03, 0x1b
        /*004e*/ 	.short	0x00ff


	//----- nvinfo : EIATTR_MERCURY_ISA_VERSION
	.align		4
        /*0050*/ 	.byte	0x03, 0x5f
        /*0052*/ 	.short	0x0101


	//----- nvinfo : EIATTR_VRC_CTA_INIT_COUNT
	.align		4
        /*0054*/ 	.byte	0x02, 0x4a
	.zero		1
	.zero		1


	//----- nvinfo : EIATTR_EXIT_INSTR_OFFSETS
	.align		4
        /*0058*/ 	.byte	0x04, 0x1c
        /*005a*/ 	.short	(.L_29 - .L_28)


	//   ....[0]....
.L_28:
        /*005c*/ 	.word	0x000000b0


	//   ....[1]....
        /*0060*/ 	.word	0x000005a0


	//   ....[2]....
        /*0064*/ 	.word	0x00000d70


	//----- nvinfo : EIATTR_CRS_STACK_SIZE
	.align		4
.L_29:
        /*0068*/ 	.byte	0x04, 0x1e
        /*006a*/ 	.short	(.L_31 - .L_30)
.L_30:
        /*006c*/ 	.word	0x00000000


	//----- nvinfo : EIATTR_CBANK_PARAM_SIZE
	.align		4
.L_31:
        /*0070*/ 	.byte	0x03, 0x19
        /*0072*/ 	.short	0x0020


	//----- nvinfo : EIATTR_PARAM_CBANK
	.align		4
        /*0074*/ 	.byte	0x04, 0x0a
        /*0076*/ 	.short	(.L_33 - .L_32)
	.align		4
.L_32:
        /*0078*/ 	.word	index@(.nv.constant0._Z21mat_dot_vec_cu_lineariPfS_S_)
        /*007c*/ 	.short	0x0380
        /*007e*/ 	.short	0x0020


	//----- nvinfo : EIATTR_SW_WAR
	.align		4
.L_33:
        /*0080*/ 	.byte	0x04, 0x36
        /*0082*/ 	.short	(.L_35 - .L_34)
.L_34:
        /*0084*/ 	.word	0x00000008
.L_35:


//--------------------- .nv.info._Z14mat_dot_vec_cuiPPfS_S_ --------------------------
	.section	.nv.info._Z14mat_dot_vec_cuiPPfS_S_,"",@"SHT_CUDA_INFO"
	.sectionflags	@""
	.align	4


	//----- nvinfo : EIATTR_CUDA_API_VERSION
	.align		4
        /*0000*/ 	.byte	0x04, 0x37
        /*0002*/ 	.short	(.L_37 - .L_36)
.L_36:
        /*0004*/ 	.word	0x00000082


	//----- nvinfo : EIATTR_KPARAM_INFO
	.align		4
.L_37:
        /*0008*/ 	.byte	0x04, 0x17
        /*000a*/ 	.short	(.L_39 - .L_38)
.L_38:
        /*000c*/ 	.word	0x00000000
        /*0010*/ 	.short	0x0003
        /*0012*/ 	.short	0x0018
        /*0014*/ 	.byte	0x00, 0xf5, 0x21, 0x00


	//----- nvinfo : EIATTR_KPARAM_INFO
	.align		4
.L_39:
        /*0018*/ 	.byte	0x04, 0x17
        /*001a*/ 	.short	(.L_41 - .L_40)
.L_40:
        /*001c*/ 	.word	0x00000000
        /*0020*/ 	.short	0x0002
        /*0022*/ 	.short	0x0010
        /*0024*/ 	.byte	0x00, 0xf5, 0x21, 0x00


	//----- nvinfo : EIATTR_KPARAM_INFO
	.align		4
.L_41:
        /*0028*/ 	.byte	0x04, 0x17
        /*002a*/ 	.short	(.L_43 - .L_42)
.L_42:
        /*002c*/ 	.word	0x00000000
        /*0030*/ 	.short	0x0001
        /*0032*/ 	.short	0x0008
        /*0034*/ 	.byte	0x00, 0xf5, 0x21, 0x00


	//----- nvinfo : EIATTR_KPARAM_INFO
	.align		4
.L_43:
        /*0038*/ 	.byte	0x04, 0x17
        /*003a*/ 	.short	(.L_45 - .L_44)
.L_44:
        /*003c*/ 	.word	0x00000000
        /*0040*/ 	.short	0x0000
        /*0042*/ 	.short	0x0000
        /*0044*/ 	.byte	0x00, 0xf0, 0x11, 0x00


	//----- nvinfo : EIATTR_SPARSE_MMA_MASK
	.align		4
.L_45:
        /*0048*/ 	.byte	0x03, 0x50
        /*004a*/ 	.short	0x0000


	//----- nvinfo : EIATTR_MAXREG_COUNT
	.align		4
        /*004c*/ 	.byte	0x03, 0x1b
        /*004e*/ 	.short	0x00ff


	//----- nvinfo : EIATTR_MERCURY_ISA_VERSION
	.align		4
        /*0050*/ 	.byte	0x03, 0x5f
        /*0052*/ 	.short	0x0101


	//----- nvinfo : EIATTR_VRC_CTA_INIT_COUNT
	.align		4
        /*0054*/ 	.byte	0x02, 0x4a
	.zero		1
	.zero		1


	//----- nvinfo : EIATTR_EXIT_INSTR_OFFSETS
	.align		4
        /*0058*/ 	.byte	0x04, 0x1c
        /*005a*/ 	.short	(.L_47 - .L_46)


	//   ....[0]....
.L_46:
        /*005c*/ 	.word	0x00000090


	//   ....[1]....
        /*0060*/ 	.word	0x00000a10


	//   ....[2]....
        /*0064*/ 	.word	0x00000ca0


	//   ....[3]....
        /*0068*/ 	.word	0x00000d70


	//----- nvinfo : EIATTR_CRS_STACK_SIZE
	.align		4
.L_47:
        /*006c*/ 	.byte	0x04, 0x1e
        /*006e*/ 	.short	(.L_49 - .L_48)
.L_48:
        /*0070*/ 	.word	0x00000000


	//----- nvinfo : EIATTR_CBANK_PARAM_SIZE
	.align		4
.L_49:
        /*0074*/ 	.byte	0x03, 0x19
        /*0076*/ 	.short	0x0020


	//----- nvinfo : EIATTR_PARAM_CBANK
	.align		4
        /*0078*/ 	.byte	0x04, 0x0a
        /*007a*/ 	.short	(.L_51 - .L_50)
	.align		4
.L_50:
        /*007c*/ 	.word	index@(.nv.constant0._Z14mat_dot_vec_cuiPPfS_S_)
        /*0080*/ 	.short	0x0380
        /*0082*/ 	.short	0x0020


	//----- nvinfo : EIATTR_SW_WAR
	.align		4
.L_51:
        /*0084*/ 	.byte	0x04, 0x36
        /*0086*/ 	.short	(.L_53 - .L_52)
.L_52:
        /*0088*/ 	.word	0x00000008
.L_53:


//--------------------- .nv.info._Z16array_dot_vec_cuiPPfS0_PiS_S_ --------------------------
	.section	.nv.info._Z16array_dot_vec_cuiPPfS0_PiS_S_,"",@"SHT_CUDA_INFO"
	.sectionflags	@""
	.align	4


	//----- nvinfo : EIATTR_CUDA_API_VERSION
	.align		4
        /*0000*/ 	.byte	0x04, 0x37
        /*0002*/ 	.short	(.L_55 - .L_54)
.L_54:
        /*0004*/ 	.word	0x00000082


	//----- nvinfo : EIATTR_KPARAM_INFO
	.align		4
.L_55:
        /*0008*/ 	.byte	0x04, 0x17
        /*000a*/ 	.short	(.L_57 - .L_56)
.L_56:
        /*000c*/ 	.word	0x00000000
        /*0010*/ 	.short	0x0005
        /*0012*/ 	.short	0x0028
        /*0014*/ 	.byte	0x00, 0xf5, 0x21, 0x00


	//----- nvinfo : EIATTR_KPARAM_INFO
	.align		4
.L_57:
        /*0018*/ 	.byte	0x04, 0x17
        /*001a*/ 	.short	(.L_59 - .L_58)
.L_58:
        /*001c*/ 	.word	0x00000000
        /*0020*/ 	.short	0x0004
        /*0022*/ 	.short	0x0020
        /*0024*/ 	.byte	0x00, 0xf5, 0x21, 0x00


	//----- nvinfo : EIATTR_KPARAM_INFO
	.align		4
.L_59:
        /*0028*/ 	.byte	0x04, 0x17
        /*002a*/ 	.short	(.L_61 - .L_60)
.L_60:
        /*002c*/ 	.word	0x00000000
        /*0030*/ 	.short	0x0003
        /*0032*/ 	.short	0x0018
        /*0034*/ 	.byte	0x00, 0xf5, 0x21, 0x00


	//----- nvinfo : EIATTR_KPARAM_INFO
	.align		4
.L_61:
        /*0038*/ 	.byte	0x04, 0x17
        /*003a*/ 	.short	(.L_63 - .L_62)
.L_62:
        /*003c*/ 	.word	0x00000000
        /*0040*/ 	.short	0x0002
        /*0042*/ 	.short	0x0010
        /*0044*/ 	.byte	0x00, 0xf5, 0x21, 0x00


	//----- nvinfo : EIATTR_KPARAM_INFO
	.align		4
.L_63:
        /*0048*/ 	.byte	0x04, 0x17
        /*004a*/ 	.short	(.L_65 - .L_64)
.L_64:
        /*004c*/ 	.word	0x00000000
        /*0050*/ 	.short	0x0001
        /*0052*/ 	.short	0x0008
        /*0054*/ 	.byte	0x00, 0xf5, 0x21, 0x00


	//----- nvinfo : EIATTR_KPARAM_INFO
	.align		4
.L_65:
        /*0058*/ 	.byte	0x04, 0x17
        /*005a*/ 	.short	(.L_67 - .L_66)
.L_66:
        /*005c*/ 	.word	0x00000000
        /*0060*/ 	.short	0x0000
        /*0062*/ 	.short	0x0000
        /*0064*/ 	.byte	0x00, 0xf0, 0x11, 0x00


	//----- nvinfo : EIATTR_SPARSE_MMA_MASK
	.align		4
.L_67:
        /*0068*/ 	.byte	0x03, 0x50
        /*006a*/ 	.short	0x0000


	//----- nvinfo : EIATTR_MAXREG_COUNT
	.align		4
        /*006c*/ 	.byte	0x03, 0x1b
        /*006e*/ 	.short	0x00ff


	//----- nvinfo : EIATTR_MERCURY_ISA_VERSION
	.align		4
        /*0070*/ 	.byte	0x03, 0x5f
        /*0072*/ 	.short	0x0101


	//----- nvinfo : EIATTR_VRC_CTA_INIT_COUNT
	.align		4
        /*0074*/ 	.byte	0x02, 0x4a
	.zero		1
	.zero		1


	//----- nvinfo : EIATTR_EXIT_INSTR_OFFSETS
	.align		4
        /*0078*/ 	.byte	0x04, 0x1c
        /*007a*/ 	.short	(.L_69 - .L_68)


	//   ....[0]....
.L_68:
        /*007c*/ 	.word	0x00000070


	//   ....[1]....
        /*0080*/ 	.word	0x000002e0


	//----- nvinfo : EIATTR_CRS_STACK_SIZE
	.align		4
.L_69:
        /*0084*/ 	.byte	0x04, 0x1e
        /*0086*/ 	.short	(.L_71 - .L_70)
.L_70:
        /*0088*/ 	.word	0x00000000


	//----- nvinfo : EIATTR_CBANK_PARAM_SIZE
	.align		4
.L_71:
        /*008c*/ 	.byte	0x03, 0x19
        /*008e*/ 	.short	0x0030


	//----- nvinfo : EIATTR_PARAM_CBANK
	.align		4
        /*0090*/ 	.byte	0x04, 0x0a
        /*0092*/ 	.short	(.L_73 - .L_72)
	.align		4
.L_72:
        /*0094*/ 	.word	index@(.nv.constant0._Z16array_dot_vec_cuiPPfS0_PiS_S_)
        /*0098*/ 	.short	0x0380
        /*009a*/ 	.short	0x0030


	//----- nvinfo : EIATTR_SW_WAR
	.align		4
.L_73:
        /*009c*/ 	.byte	0x04, 0x36
        /*009e*/ 	.short	(.L_75 - .L_74)
.L_74:
        /*00a0*/ 	.word	0x00000008
.L_75:


//--------------------- .nv.callgraph             --------------------------
	.section	.nv.callgraph,"",@"SHT_CUDA_CALLGRAPH"
	.align	4
	.sectionentsize	8
	.align		4
        /*0000*/ 	.word	0x00000000
	.align		4
        /*0004*/ 	.word	0xffffffff
	.align		4
        /*0008*/ 	.word	0x00000000
	.align		4
        /*000c*/ 	.word	0xfffffffe
	.align		4
        /*0010*/ 	.word	0x00000000
	.align		4
        /*0014*/ 	.word	0xfffffffd
	.align		4
        /*0018*/ 	.word	0x00000000
	.align		4
        /*001c*/ 	.word	0xfffffffc


//--------------------- .text._Z21mat_dot_vec_cu_lineariPfS_S_ --------------------------
	.section	.text._Z21mat_dot_vec_cu_lineariPfS_S_,"ax",@progbits
	.align	128
        .global         _Z21mat_dot_vec_cu_lineariPfS_S_
        .type           _Z21mat_dot_vec_cu_lineariPfS_S_,@function
        .size           _Z21mat_dot_vec_cu_lineariPfS_S_,(.L_x_21 - _Z21mat_dot_vec_cu_lineariPfS_S_)
        .other          _Z21mat_dot_vec_cu_lineariPfS_S_,@"STO_CUDA_ENTRY STV_DEFAULT"
_Z21mat_dot_vec_cu_lineariPfS_S_:
.text._Z21mat_dot_vec_cu_lineariPfS_S_:
[----:B------:R-:W-:Y:S01]  /*0000*/  LDC R1, c[0x0][0x37c] ;  /* 0x0000df00ff017b82 */ /* 0x000fe20000000800 */
[----:B------:R-:W0:Y:S01]  /*0010*/  S2R R9, SR_TID.X ;  /* 0x0000000000097919 */ /* 0x000e220000002100 */
[----:B------:R-:W1:Y:S01]  /*0020*/  LDCU UR5, c[0x0][0x380] ;  /* 0x00007000ff0577ac */ /* 0x000e620008000800 */
[----:B------:R-:W0:Y:S01]  /*0030*/  S2R R0, SR_CTAID.X ;  /* 0x0000000000007919 */ /* 0x000e220000002500 */
[----:B------:R-:W2:Y:S04]  /*0040*/  LDCU UR4, c[0x0][0x360] ;  /* 0x00006c00ff0477ac */ /* 0x000ea80008000800 */
[----:B------:R-:W2:Y:S01]  /*0050*/  LDC R15, c[0x0][0x370] ;  /* 0x0000dc00ff0f7b82 */ /* 0x000ea20000000800 */
[----:B-1----:R-:W-:Y:S02]  /*0060*/  IMAD.U32 R8, RZ, RZ, UR5 ;  /* 0x00000005ff087e24 */ /* 0x002fe4000f8e00ff */
[----:B--2---:R-:W-:-:S02]  /*0070*/  IMAD R15, R15, UR4, RZ ;  /* 0x000000040f0f7c24 */ /* 0x004fc4000f8e02ff */
[----:B0-----:R-:W-:Y:S02]  /*0080*/  IMAD R9, R0, UR4, R9 ;  /* 0x0000000400097c24 */ /* 0x001fe4000f8e0209 */
[----:B------:R-:W-:-:S05]  /*0090*/  IMAD R0, R8, R8, RZ ;  /* 0x0000000808007224 */ /* 0x000fca00078e02ff */
[----:B------:R-:W-:-:S13]  /*00a0*/  ISETP.GE.AND P0, PT, R9, R0, PT ;  /* 0x000000000900720c */ /* 0x000fda0003f06270 */
[----:B------:R-:W-:Y:S05]  /*00b0*/  @P0 EXIT ;  /* 0x000000000000094d */ /* 0x000fea0003800000 */
[----:B------:R-:W0:Y:S01]  /*00c0*/  I2F.U32.RP R7, R15 ;  /* 0x0000000f00077306 */ /* 0x000e220000209000 */
[C---:B------:R-:W-:Y:S01]  /*00d0*/  IMAD.IADD R5, R15.reuse, 0x1, R9 ;  /* 0x000000010f057824 */ /* 0x040fe200078e0209 */
[----:B------:R-:W-:Y:S01]  /*00e0*/  IADD3 R11, PT, PT, RZ, -R15, RZ ;  /* 0x8000000fff0b7210 */ /* 0x000fe20007ffe0ff */
[----:B------:R-:W1:Y:S01]  /*00f0*/  LDCU.64 UR4, c[0x0][0x358] ;  /* 0x00006b00ff0477ac */ /* 0x000e620008000a00 */
[----:B------:R-:W-:Y:S01]  /*0100*/  ISETP.NE.U32.AND P2, PT, R15, RZ, PT ;  /* 0x000000ff0f00720c */ /* 0x000fe20003f45070 */
[----:B------:R-:W-:Y:S01]  /*0110*/  BSSY.RECONVERGENT B0, `(.L_x_0) ;  /* 0x0000048000007945 */ /* 0x000fe20003800200 */
[----:B------:R-:W-:Y:S01]  /*0120*/  ISETP.GE.AND P0, PT, R5, R0, PT ;  /* 0x000000000500720c */ /* 0x000fe20003f06270 */
[----:B------:R-:W2:Y:S01]  /*0130*/  LDCU UR6, c[0x0][0x380] ;  /* 0x00007000ff0677ac */ /* 0x000ea20008000800 */
[----:B------:R-:W-:Y:S02]  /*0140*/  VIMNMX R4, PT, PT, R0, R5, !PT ;  /* 0x0000000500047248 */ /* 0x000fe40007fe0100 */
[----:B------:R-:W-:-:S04]  /*0150*/  SEL R6, RZ, 0x1, P0 ;  /* 0x00000001ff067807 */ /* 0x000fc80000000000 */
[----:B------:R-:W-:Y:S01]  /*0160*/  IADD3 R4, PT, PT, R4, -R5, -R6 ;  /* 0x8000000504047210 */ /* 0x000fe20007ffe806 */
[----:B0-----:R-:W0:Y:S02]  /*0170*/  MUFU.RCP R7, R7 ;  /* 0x0000000700077308 */ /* 0x001e240000001000 */
[----:B0-----:R-:W-:-:S06]  /*0180*/  VIADD R2, R7, 0xffffffe ;  /* 0x0ffffffe07027836 */ /* 0x001fcc0000000000 */
[----:B------:R0:W3:Y:S02]  /*0190*/  F2I.FTZ.U32.TRUNC.NTZ R3, R2 ;  /* 0x0000000200037305 */ /* 0x0000e4000021f000 */
[----:B0-----:R-:W-:Y:S02]  /*01a0*/  IMAD.MOV.U32 R2, RZ, RZ, RZ ;  /* 0x000000ffff027224 */ /* 0x001fe400078e00ff */
[----:B---3--:R-:W-:-:S04]  /*01b0*/  IMAD R11, R11, R3, RZ ;  /* 0x000000030b0b7224 */ /* 0x008fc800078e02ff */
[----:B------:R-:W-:-:S06]  /*01c0*/  IMAD.HI.U32 R3, R3, R11, R2 ;  /* 0x0000000b03037227 */ /* 0x000fcc00078e0002 */
[----:B------:R-:W-:-:S05]  /*01d0*/  IMAD.HI.U32 R3, R3, R4, RZ ;  /* 0x0000000403037227 */ /* 0x000fca00078e00ff */
[----:B------:R-:W-:-:S05]  /*01e0*/  IADD3 R2, PT, PT, -R3, RZ, RZ ;  /* 0x000000ff03027210 */ /* 0x000fca0007ffe1ff */
[----:B------:R-:W-:-:S05]  /*01f0*/  IMAD R4, R15, R2, R4 ;  /* 0x000000020f047224 */ /* 0x000fca00078e0204 */
[----:B------:R-:W-:-:S13]  /*0200*/  ISETP.GE.U32.AND P0, PT, R4, R15, PT ;  /* 0x0000000f0400720c */ /* 0x000fda0003f06070 */
[----:B------:R-:W-:Y:S01]  /*0210*/  @P0 IMAD.IADD R4, R4, 0x1, -R15 ;  /* 0x0000000104040824 */ /* 0x000fe200078e0a0f */
[----:B------:R-:W-:-:S04]  /*0220*/  @P0 IADD3 R3, PT, PT, R3, 0x1, RZ ;  /* 0x0000000103030810 */ /* 0x000fc80007ffe0ff */
[----:B------:R-:W-:-:S13]  /*0230*/  ISETP.GE.U32.AND P1, PT, R4, R15, PT ;  /* 0x0000000f0400720c */ /* 0x000fda0003f26070 */
[----:B------:R-:W-:Y:S01]  /*0240*/  @P1 VIADD R3, R3, 0x1 ;  /* 0x0000000103031836 */ /* 0x000fe20000000000 */
[----:B------:R-:W-:-:S04]  /*0250*/  @!P2 LOP3.LUT R3, RZ, R15, RZ, 0x33, !PT ;  /* 0x0000000fff03a212 */ /* 0x000fc800078e33ff */
[----:B------:R-:W-:-:S04]  /*0260*/  IADD3 R11, PT, PT, R6, R3, RZ ;  /* 0x00000003060b7210 */ /* 0x000fc80007ffe0ff */
[C---:B------:R-:W-:Y:S02]  /*0270*/  LOP3.LUT R2, R11.reuse, 0x3, RZ, 0xc0, !PT ;  /* 0x000000030b027812 */ /* 0x040fe400078ec0ff */
[----:B------:R-:W-:Y:S02]  /*0280*/  ISETP.GE.U32.AND P0, PT, R11, 0x3, PT ;  /* 0x000000030b00780c */ /* 0x000fe40003f06070 */
[----:B------:R-:W-:-:S13]  /*0290*/  ISETP.NE.AND P1, PT, R2, 0x3, PT ;  /* 0x000000030200780c */ /* 0x000fda0003f25270 */
[----:B-12---:R-:W-:Y:S05]  /*02a0*/  @!P1 BRA `(.L_x_1) ;  /* 0x0000000000b89947 */ /* 0x006fea0003800000 */
[----:B------:R-:W-:Y:S01]  /*02b0*/  IABS R10, R8 ;  /* 0x00000008000a7213 */ /* 0x000fe20000000000 */
[----:B------:R-:W0:Y:S01]  /*02c0*/  LDC.64 R2, c[0x0][0x388] ;  /* 0x0000e200ff027b82 */ /* 0x000e220000000a00 */
[----:B------:R-:W-:Y:S01]  /*02d0*/  VIADD R11, R11, 0x1 ;  /* 0x000000010b0b7836 */ /* 0x000fe20000000000 */
[----:B------:R-:W-:Y:S01]  /*02e0*/  ISETP.NE.AND P1, PT, R8, RZ, PT ;  /* 0x000000ff0800720c */ /* 0x000fe20003f25270 */
[----:B------:R-:W1:Y:S03]  /*02f0*/  I2F.RP R14, R10 ;  /* 0x0000000a000e7306 */ /* 0x000e660000209400 */
[----:B------:R-:W-:Y:S02]  /*0300*/  LOP3.LUT R20, R11, 0x3, RZ, 0xc0, !PT ;  /* 0x000000030b147812 */ /* 0x000fe400078ec0ff */
[----:B------:R-:W2:Y:S03]  /*0310*/  LDC.64 R4, c[0x0][0x390] ;  /* 0x0000e400ff047b82 */ /* 0x000ea60000000a00 */
[----:B------:R-:W-:-:S05]  /*0320*/  IMAD.MOV R20, RZ, RZ, -R20 ;  /* 0x000000ffff147224 */ /* 0x000fca00078e0a14 */
[----:B------:R-:W3:Y:S01]  /*0330*/  LDC.64 R6, c[0x0][0x398] ;  /* 0x0000e600ff067b82 */ /* 0x000ee20000000a00 */
[----:B-1----:R-:W1:Y:S02]  /*0340*/  MUFU.RCP R14, R14 ;  /* 0x0000000e000e7308 */ /* 0x002e640000001000 */
[----:B-1----:R-:W-:Y:S01]  /*0350*/  VIADD R12, R14, 0xffffffe ;  /* 0x0ffffffe0e0c7836 */ /* 0x002fe20000000000 */
[----:B------:R-:W-:-:S05]  /*0360*/  LOP3.LUT R14, RZ, R8, RZ, 0x33, !PT ;  /* 0x00000008ff0e7212 */ /* 0x000fca00078e33ff */
[----:B------:R1:W4:Y:S02]  /*0370*/  F2I.FTZ.U32.TRUNC.NTZ R13, R12 ;  /* 0x0000000c000d7305 */ /* 0x000324000021f000 */
[----:B-1----:R-:W-:Y:S01]  /*0380*/  HFMA2 R12, -RZ, RZ, 0, 0 ;  /* 0x00000000ff0c7431 */ /* 0x002fe200000001ff */
[----:B----4-:R-:W-:-:S05]  /*0390*/  IADD3 R17, PT, PT, RZ, -R13, RZ ;  /* 0x8000000dff117210 */ /* 0x010fca0007ffe0ff */
[----:B------:R-:W-:-:S04]  /*03a0*/  IMAD R17, R17, R10, RZ ;  /* 0x0000000a11117224 */ /* 0x000fc800078e02ff */
[----:B0-23--:R-:W-:-:S07]  /*03b0*/  IMAD.HI.U32 R11, R13, R17, R12 ;  /* 0x000000110d0b7227 */ /* 0x00dfce00078e000c */
.L_x_2:
[----:B0-----:R-:W-:Y:S02]  /*03c0*/  IABS R16, R9 ;  /* 0x0000000900107213 */ /* 0x001fe40000000000 */
[----:B------:R-:W-:-:S03]  /*03d0*/  MOV R8, UR6 ;  /* 0x0000000600087c02 */ /* 0x000fc60008000f00 */
[----:B------:R-:W-:Y:S01]  /*03e0*/  IMAD.HI.U32 R12, R11, R16, RZ ;  /* 0x000000100b0c7227 */ /* 0x000fe200078e00ff */
[----:B------:R-:W-:-:S03]  /*03f0*/  IABS R18, R8 ;  /* 0x0000000800127213 */ /* 0x000fc60000000000 */
[----:B------:R-:W-:-:S04]  /*0400*/  IMAD.MOV R13, RZ, RZ, -R12 ;  /* 0x000000ffff0d7224 */ /* 0x000fc800078e0a0c */
[----:B------:R-:W-:-:S05]  /*0410*/  IMAD R13, R18, R13, R16 ;  /* 0x0000000d120d7224 */ /* 0x000fca00078e0210 */
[----:B------:R-:W-:-:S13]  /*0420*/  ISETP.GT.U32.AND P3, PT, R10, R13, PT ;  /* 0x0000000d0a00720c */ /* 0x000fda0003f64070 */
[----:B------:R-:W-:Y:S01]  /*0430*/  @!P3 IADD3 R13, PT, PT, R13, -R18, RZ ;  /* 0x800000120d0db210 */ /* 0x000fe20007ffe0ff */
[----:B------:R-:W-:-:S03]  /*0440*/  @!P3 VIADD R12, R12, 0x1 ;  /* 0x000000010c0cb836 */ /* 0x000fc60000000000 */
[----:B------:R-:W-:Y:S02]  /*0450*/  ISETP.GE.U32.AND P2, PT, R13, R10, PT ;  /* 0x0000000a0d00720c */ /* 0x000fe40003f46070 */
[----:B------:R-:W-:-:S04]  /*0460*/  LOP3.LUT R13, R9, R8, RZ, 0x3c, !PT ;  /* 0x00000008090d7212 */ /* 0x000fc800078e3cff */
[----:B------:R-:W-:-:S07]  /*0470*/  ISETP.GE.AND P4, PT, R13, RZ, PT ;  /* 0x000000ff0d00720c */ /* 0x000fce0003f86270 */
[----:B------:R-:W-:-:S06]  /*0480*/  @P2 IADD3 R12, PT, PT, R12, 0x1, RZ ;  /* 0x000000010c0c2810 */ /* 0x000fcc0007ffe0ff */
[----:B------:R-:W-:-:S05]  /*0490*/  @!P4 IMAD.MOV R12, RZ, RZ, -R12 ;  /* 0x000000ffff0cc224 */ /* 0x000fca00078e0a0c */
[----:B------:R-:W-:Y:S01]  /*04a0*/  SEL R17, R14, R12, !P1 ;  /* 0x0000000c0e117207 */ /* 0x000fe20004800000 */
[----:B------:R-:W-:-:S03]  /*04b0*/  IMAD.WIDE R12, R9, 0x4, R2 ;  /* 0x00000004090c7825 */ /* 0x000fc600078e0202 */
[C---:B------:R-:W-:Y:S01]  /*04c0*/  IADD3 R19, PT, PT, -R17.reuse, RZ, RZ ;  /* 0x000000ff11137210 */ /* 0x040fe20007ffe1ff */
[----:B------:R-:W-:Y:S02]  /*04d0*/  IMAD.WIDE R16, R17, 0x4, R6 ;  /* 0x0000000411107825 */ /* 0x000fe400078e0206 */
[----:B------:R-:W2:Y:S02]  /*04e0*/  LDG.E R12, desc[UR4][R12.64] ;  /* 0x000000040c0c7981 */ /* 0x000ea4000c1e1900 */
[----:B------:R-:W-:Y:S02]  /*04f0*/  IMAD R19, R8, R19, R9 ;  /* 0x0000001308137224 */ /* 0x000fe400078e0209 */
[----:B------:R-:W2:Y:S02]  /*0500*/  LDG.E R21, desc[UR4][R16.64] ;  /* 0x0000000410157981 */ /* 0x000ea4000c1e1900 */
[----:B------:R-:W-:-:S06]  /*0510*/  IMAD.WIDE R18, R19, 0x4, R4 ;  /* 0x0000000413127825 */ /* 0x000fcc00078e0204 */
[----:B------:R-:W2:Y:S01]  /*0520*/  LDG.E R19, desc[UR4][R18.64] ;  /* 0x0000000412137981 */ /* 0x000ea2000c1e1900 */
[----:B------:R-:W-:-:S05]  /*0530*/  VIADD R20, R20, 0x1 ;  /* 0x0000000114147836 */ /* 0x000fca0000000000 */
[----:B------:R-:W-:Y:S02]  /*0540*/  ISETP.NE.AND P2, PT, R20, RZ, PT ;  /* 0x000000ff1400720c */ /* 0x000fe40003f45270 */
[----:B------:R-:W-:Y:S01]  /*0550*/  IADD3 R9, PT, PT, R15, R9, RZ ;  /* 0x000000090f097210 */ /* 0x000fe20007ffe0ff */
[----:B--2---:R-:W-:-:S05]  /*0560*/  FFMA R21, R12, R19, R21 ;  /* 0x000000130c157223 */ /* 0x004fca0000000015 */
[----:B------:R0:W-:Y:S05]  /*0570*/  STG.E desc[UR4][R16.64], R21 ;  /* 0x0000001510007986 */ /* 0x0001ea000c101904 */
[----:B------:R-:W-:Y:S05]  /*0580*/  @P2 BRA `(.L_x_2) ;  /* 0xfffffffc008c2947 */ /* 0x000fea000383ffff */
.L_x_1:
[----:B------:R-:W-:Y:S05]  /*0590*/  BSYNC.RECONVERGENT B0 ;  /* 0x0000000000007941 */ /* 0x000fea0003800200 */
.L_x_0:
[----:B------:R-:W-:Y:S05]  /*05a0*/  @!P0 EXIT ;  /* 0x000000000000894d */ /* 0x000fea0003800000 */
[----:B------:R-:W-:Y:S01]  /*05b0*/  IABS R14, R8 ;  /* 0x00000008000e7213 */ /* 0x000fe20000000000 */
[----:B0-----:R-:W0:Y:S03]  /*05c0*/  LDC R16, c[0x0][0x380] ;  /* 0x0000e000ff107b82 */ /* 0x001e260000000800 */
[----:B------:R-:W1:Y:S05]  /*05d0*/  I2F.RP R8, R14 ;  /* 0x0000000e00087306 */ /* 0x000e6a0000209400 */
[----:B------:R-:W2:Y:S08]  /*05e0*/  LDC.64 R2, c[0x0][0x388] ;  /* 0x0000e200ff027b82 */ /* 0x000eb00000000a00 */
[----:B------:R-:W3:Y:S01]  /*05f0*/  LDC.64 R4, c[0x0][0x390] ;  /* 0x0000e400ff047b82 */ /* 0x000ee20000000a00 */
[----:B-1----:R-:W1:Y:S07]  /*0600*/  MUFU.RCP R8, R8 ;  /* 0x0000000800087308 */ /* 0x002e6e0000001000 */
[----:B------:R-:W4:Y:S01]  /*0610*/  LDC.64 R6, c[0x0][0x398] ;  /* 0x0000e600ff067b82 */ /* 0x000f220000000a00 */
[----:B-1----:R-:W-:-:S04]  /*0620*/  VIADD R10, R8, 0xffffffe ;  /* 0x0ffffffe080a7836 */ /* 0x002fc80000000000 */
[----:B------:R1:W5:Y:S02]  /*0630*/  F2I.FTZ.U32.TRUNC.NTZ R11, R10 ;  /* 0x0000000a000b7305 */ /* 0x000364000021f000 */
[----:B-1----:R-:W-:Y:S01]  /*0640*/  IMAD.MOV.U32 R10, RZ, RZ, RZ ;  /* 0x000000ffff0a7224 */ /* 0x002fe200078e00ff */
[----:B-----5:R-:W-:-:S05]  /*0650*/  IADD3 R17, PT, PT, RZ, -R11, RZ ;  /* 0x8000000bff117210 */ /* 0x020fca0007ffe0ff */
[----:B------:R-:W-:-:S04]  /*0660*/  IMAD R17, R17, R14, RZ ;  /* 0x0000000e11117224 */ /* 0x000fc800078e02ff */
[----:B0-2---:R-:W-:-:S07]  /*0670*/  IMAD.HI.U32 R17, R11, R17, R10 ;  /* 0x000000110b117227 */ /* 0x005fce00078e000a */
.L_x_3:
[----:B------:R-:W-:Y:S02]  /*0680*/  IABS R11, R9 ;  /* 0x00000009000b7213 */ /* 0x000fe40000000000 */
[-C--:B------:R-:W-:Y:S02]  /*0690*/  IABS R18, R16.reuse ;  /* 0x0000001000127213 */ /* 0x080fe40000000000 */
[----:B------:R-:W-:Y:S01]  /*06a0*/  LOP3.LUT R19, RZ, R16, RZ, 0x33, !PT ;  /* 0x00000010ff137212 */ /* 0x000fe200078e33ff */
[----:B------:R-:W-:-:S05]  /*06b0*/  IMAD.HI.U32 R17, R17, R11, RZ ;  /* 0x0000000b11117227 */ /* 0x000fca00078e00ff */
[----:B------:R-:W-:-:S05]  /*06c0*/  IADD3 R8, PT, PT, -R17, RZ, RZ ;  /* 0x000000ff11087210 */ /* 0x000fca0007ffe1ff */
[----:B------:R-:W-:Y:S01]  /*06d0*/  IMAD R11, R18, R8, R11 ;  /* 0x00000008120b7224 */ /* 0x000fe200078e020b */
[----:B------:R-:W-:-:S04]  /*06e0*/  LOP3.LUT R8, R9, R16, RZ, 0x3c, !PT ;  /* 0x0000001009087212 */ /* 0x000fc800078e3cff */
[----:B------:R-:W-:Y:S02]  /*06f0*/  ISETP.GT.U32.AND P1, PT, R14, R11, PT ;  /* 0x0000000b0e00720c */ /* 0x000fe40003f24070 */
[----:B------:R-:W-:-:S11]  /*0700*/  ISETP.GE.AND P2, PT, R8, RZ, PT ;  /* 0x000000ff0800720c */ /* 0x000fd60003f46270 */
[----:B------:R-:W-:Y:S01]  /*0710*/  @!P1 IMAD.IADD R11, R11, 0x1, -R18 ;  /* 0x000000010b0b9824 */ /* 0x000fe200078e0a12 */
[----:B------:R-:W-:-:S04]  /*0720*/  @!P1 IADD3 R17, PT, PT, R17, 0x1, RZ ;  /* 0x0000000111119810 */ /* 0x000fc80007ffe0ff */
[----:B------:R-:W-:Y:S01]  /*0730*/  ISETP.GE.U32.AND P0, PT, R11, R14, PT ;  /* 0x0000000e0b00720c */ /* 0x000fe20003f06070 */
[----:B------:R-:W-:-:S05]  /*0740*/  IMAD.WIDE R10, R9, 0x4, R2 ;  /* 0x00000004090a7825 */ /* 0x000fca00078e0202 */
[----:B------:R0:W2:Y:S07]  /*0750*/  LDG.E R25, desc[UR4][R10.64] ;  /* 0x000000040a197981 */ /* 0x0000ae000c1e1900 */
[----:B------:R-:W-:Y:S01]  /*0760*/  @P0 VIADD R17, R17, 0x1 ;  /* 0x0000000111110836 */ /* 0x000fe20000000000 */
[----:B------:R-:W-:-:S04]  /*0770*/  ISETP.NE.AND P0, PT, R16, RZ, PT ;  /* 0x000000ff1000720c */ /* 0x000fc80003f05270 */
[----:B------:R-:W-:-:S04]  /*0780*/  @!P2 IADD3 R17, PT, PT, -R17, RZ, RZ ;  /* 0x000000ff1111a210 */ /* 0x000fc80007ffe1ff */
[----:B------:R-:W-:-:S05]  /*0790*/  SEL R13, R19, R17, !P0 ;  /* 0x00000011130d7207 */ /* 0x000fca0004000000 */
[----:B------:R-:W-:Y:S02]  /*07a0*/  IMAD.MOV R27, RZ, RZ, -R13 ;  /* 0x000000ffff1b7224 */ /* 0x000fe400078e0a0d */
[----:B----4-:R-:W-:-:S04]  /*07b0*/  IMAD.WIDE R12, R13, 0x4, R6 ;  /* 0x000000040d0c7825 */ /* 0x010fc800078e0206 */
[----:B------:R-:W-:Y:S01]  /*07c0*/  IMAD R27, R16, R27, R9 ;  /* 0x0000001b101b7224 */ /* 0x000fe200078e0209 */
[----:B------:R-:W2:Y:S03]  /*07d0*/  LDG.E R8, desc[UR4][R12.64] ;  /* 0x000000040c087981 */ /* 0x000ea6000c1e1900 */
[----:B---3--:R-:W-:-:S05]  /*07e0*/  IMAD.WIDE R26, R27, 0x4, R4 ;  /* 0x000000041b1a7825 */ /* 0x008fca00078e0204 */
[----:B------:R-:W2:Y:S01]  /*07f0*/  LDG.E R22, desc[UR4][R26.64] ;  /* 0x000000041a167981 */ /* 0x000ea2000c1e1900 */
[----:B------:R-:W1:Y:S08]  /*0800*/  I2F.RP R14, R18 ;  /* 0x00000012000e7306 */ /* 0x000e700000209400 */
[----:B-1----:R-:W1:Y:S02]  /*0810*/  MUFU.RCP R14, R14 ;  /* 0x0000000e000e7308 */ /* 0x002e640000001000 */
[----:B-1----:R-:W-:-:S06]  /*0820*/  IADD3 R20, PT, PT, R14, 0xffffffe, RZ ;  /* 0x0ffffffe0e147810 */ /* 0x002fcc0007ffe0ff */
[----:B------:R1:W3:Y:S01]  /*0830*/  F2I.FTZ.U32.TRUNC.NTZ R21, R20 ;  /* 0x0000001400157305 */ /* 0x0002e2000021f000 */
[----:B------:R-:W-:-:S04]  /*0840*/  IADD3 R23, PT, PT, R15, R9, RZ ;  /* 0x000000090f177210 */ /* 0x000fc80007ffe0ff */
[----:B------:R-:W-:Y:S01]  /*0850*/  IABS R9, R23 ;  /* 0x0000001700097213 */ /* 0x000fe20000000000 */
[----:B-1----:R-:W-:Y:S02]  /*0860*/  IMAD.MOV.U32 R20, RZ, RZ, RZ ;  /* 0x000000ffff147224 */ /* 0x002fe400078e00ff */
[----:B---3--:R-:W-:-:S04]  /*0870*/  IMAD.MOV R17, RZ, RZ, -R21 ;  /* 0x000000ffff117224 */ /* 0x008fc800078e0a15 */
[----:B------:R-:W-:-:S04]  /*0880*/  IMAD R17, R17, R18, RZ ;  /* 0x0000001211117224 */ /* 0x000fc800078e02ff */
[----:B------:R-:W-:Y:S01]  /*0890*/  IMAD.HI.U32 R17, R21, R17, R20 ;  /* 0x0000001115117227 */ /* 0x000fe200078e0014 */
[----:B------:R-:W-:-:S05]  /*08a0*/  MOV R21, R9 ;  /* 0x0000000900157202 */ /* 0x000fca0000000f00 */
[----:B------:R-:W-:-:S04]  /*08b0*/  IMAD.HI.U32 R9, R17, R21, RZ ;  /* 0x0000001511097227 */ /* 0x000fc800078e00ff */
[----:B------:R-:W-:-:S04]  /*08c0*/  IMAD.MOV R14, RZ, RZ, -R9 ;  /* 0x000000ffff0e7224 */ /* 0x000fc800078e0a09 */
[----:B------:R-:W-:Y:S01]  /*08d0*/  IMAD R21, R18, R14, R21 ;  /* 0x0000000e12157224 */ /* 0x000fe200078e0215 */
[----:B------:R-:W-:-:S04]  /*08e0*/  MOV R14, R18 ;  /* 0x00000012000e7202 */ /* 0x000fc80000000f00 */
[----:B------:R-:W-:Y:S02]  /*08f0*/  ISETP.GT.U32.AND P2, PT, R14, R21, PT ;  /* 0x000000150e00720c */ /* 0x000fe40003f44070 */
[----:B------:R-:W-:-:S11]  /*0900*/  LOP3.LUT R20, R23, R16, RZ, 0x3c, !PT ;  /* 0x0000001017147212 */ /* 0x000fd600078e3cff */
[----:B------:R-:W-:-:S05]  /*0910*/  @!P2 IMAD.IADD R21, R21, 0x1, -R18 ;  /* 0x000000011515a824 */ /* 0x000fca00078e0a12 */
[----:B------:R-:W-:Y:S02]  /*0920*/  ISETP.GE.U32.AND P1, PT, R21, R14, PT ;  /* 0x0000000e1500720c */ /* 0x000fe40003f26070 */
[----:B------:R-:W-:Y:S02]  /*0930*/  ISETP.GE.AND P3, PT, R20, RZ, PT ;  /* 0x000000ff1400720c */ /* 0x000fe40003f66270 */
[----:B------:R-:W-:-:S09]  /*0940*/  @!P2 IADD3 R9, PT, PT, R9, 0x1, RZ ;  /* 0x000000010909a810 */ /* 0x000fd20007ffe0ff */
[----:B------:R-:W-:-:S05]  /*0950*/  @P1 VIADD R9, R9, 0x1 ;  /* 0x0000000109091836 */ /* 0x000fca0000000000 */
[----:B------:R-:W-:-:S04]  /*0960*/  @!P3 IADD3 R9, PT, PT, -R9, RZ, RZ ;  /* 0x000000ff0909b210 */ /* 0x000fc80007ffe1ff */
[----:B------:R-:W-:-:S05]  /*0970*/  SEL R9, R19, R9, !P0 ;  /* 0x0000000913097207 */ /* 0x000fca0004000000 */
[----:B------:R-:W-:-:S04]  /*0980*/  IMAD.MOV R21, RZ, RZ, -R9 ;  /* 0x000000ffff157224 */ /* 0x000fc800078e0a09 */
[----:B------:R-:W-:Y:S02]  /*0990*/  IMAD R21, R16, R21, R23 ;  /* 0x0000001510157224 */ /* 0x000fe400078e0217 */
[----:B0-----:R-:W-:-:S04]  /*09a0*/  IMAD.WIDE R10, R15, 0x4, R10 ;  /* 0x000000040f0a7825 */ /* 0x001fc800078e020a */
[----:B------:R-:W-:-:S04]  /*09b0*/  IMAD.WIDE R20, R21, 0x4, R4 ;  /* 0x0000000415147825 */ /* 0x000fc800078e0204 */
[----:B--2---:R-:W-:Y:S01]  /*09c0*/  FFMA R27, R25, R22, R8 ;  /* 0x00000016191b7223 */ /* 0x004fe20000000008 */
[----:B------:R-:W-:-:S04]  /*09d0*/  IMAD.WIDE R8, R9, 0x4, R6 ;  /* 0x0000000409087825 */ /* 0x000fc800078e0206 */
[----:B------:R0:W-:Y:S04]  /*09e0*/  STG.E desc[UR4][R12.64], R27 ;  /* 0x0000001b0c007986 */ /* 0x0001e8000c101904 */
[----:B------:R-:W2:Y:S04]  /*09f0*/  LDG.E R22, desc[UR4][R10.64] ;  /* 0x000000040a167981 */ /* 0x000ea8000c1e1900 */
[----:B------:R-:W2:Y:S04]  /*0a00*/  LDG.E R25, desc[UR4][R8.64] ;  /* 0x0000000408197981 */ /* 0x000ea8000c1e1900 */
[----:B------:R1:W2:Y:S01]  /*0a10*/  LDG.E R20, desc[UR4][R20.64] ;  /* 0x0000000414147981 */ /* 0x0002a2000c1e1900 */
[----:B------:R-:W-:-:S04]  /*0a20*/  IADD3 R23, PT, PT, R15, R23, RZ ;  /* 0x000000170f177210 */ /* 0x000fc80007ffe0ff */
[----:B------:R-:W-:-:S05]  /*0a30*/  IABS R29, R23 ;  /* 0x00000017001d7213 */ /* 0x000fca0000000000 */
[----:B------:R-:W-:-:S04]  /*0a40*/  IMAD.HI.U32 R24, R17, R29, RZ ;  /* 0x0000001d11187227 */ /* 0x000fc800078e00ff */
[----:B------:R-:W-:-:S04]  /*0a50*/  IMAD.MOV R26, RZ, RZ, -R24 ;  /* 0x000000ffff1a7224 */ /* 0x000fc800078e0a18 */
[----:B------:R-:W-:-:S05]  /*0a60*/  IMAD R29, R18, R26, R29 ;  /* 0x0000001a121d7224 */ /* 0x000fca00078e021d */
[----:B------:R-:W-:Y:S02]  /*0a70*/  ISETP.GT.U32.AND P2, PT, R14, R29, PT ;  /* 0x0000001d0e00720c */ /* 0x000fe40003f44070 */
[----:B0-----:R-:W-:-:S11]  /*0a80*/  LOP3.LUT R12, R23, R16, RZ, 0x3c, !PT ;  /* 0x00000010170c7212 */ /* 0x001fd600078e3cff */
[----:B------:R-:W-:-:S04]  /*0a90*/  @!P2 IADD3 R29, PT, PT, R29, -R18, RZ ;  /* 0x800000121d1da210 */ /* 0x000fc80007ffe0ff */
[----:B------:R-:W-:Y:S02]  /*0aa0*/  ISETP.GE.U32.AND P1, PT, R29, R14, PT ;  /* 0x0000000e1d00720c */ /* 0x000fe40003f26070 */
[----:B------:R-:W-:Y:S01]  /*0ab0*/  ISETP.GE.AND P3, PT, R12, RZ, PT ;  /* 0x000000ff0c00720c */ /* 0x000fe20003f66270 */
[----:B------:R-:W-:-:S10]  /*0ac0*/  @!P2 VIADD R24, R24, 0x1 ;  /* 0x000000011818a836 */ /* 0x000fd40000000000 */
[----:B------:R-:W-:-:S05]  /*0ad0*/  @P1 IADD3 R24, PT, PT, R24, 0x1, RZ ;  /* 0x0000000118181810 */ /* 0x000fca0007ffe0ff */
[----:B------:R-:W-:-:S05]  /*0ae0*/  @!P3 IMAD.MOV R24, RZ, RZ, -R24 ;  /* 0x000000ffff18b224 */ /* 0x000fca00078e0a18 */
[----:B-1----:R-:W-:-:S04]  /*0af0*/  SEL R21, R19, R24, !P0 ;  /* 0x0000001813157207 */ /* 0x002fc80004000000 */
[----:B------:R-:W-:-:S05]  /*0b00*/  IADD3 R13, PT, PT, -R21, RZ, RZ ;  /* 0x000000ff150d7210 */ /* 0x000fca0007ffe1ff */
[----:B------:R-:W-:Y:S02]  /*0b10*/  IMAD R13, R16, R13, R23 ;  /* 0x0000000d100d7224 */ /* 0x000fe400078e0217 */
[----:B------:R-:W-:-:S04]  /*0b20*/  IMAD.WIDE R10, R15, 0x4, R10 ;  /* 0x000000040f0a7825 */ /* 0x000fc800078e020a */
[----:B------:R-:W-:-:S04]  /*0b30*/  IMAD.WIDE R12, R13, 0x4, R4 ;  /* 0x000000040d0c7825 */ /* 0x000fc800078e0204 */
[----:B--2---:R-:W-:Y:S01]  /*0b40*/  FFMA R27, R22, R20, R25 ;  /* 0x00000014161b7223 */ /* 0x004fe20000000019 */
[----:B------:R-:W-:-:S04]  /*0b50*/  IMAD.WIDE R20, R21, 0x4, R6 ;  /* 0x0000000415147825 */ /* 0x000fc800078e0206 */
[----:B------:R0:W-:Y:S04]  /*0b60*/  STG.E desc[UR4][R8.64], R27 ;  /* 0x0000001b08007986 */ /* 0x0001e8000c101904 */
[----:B------:R1:W2:Y:S04]  /*0b70*/  LDG.E R12, desc[UR4][R12.64] ;  /* 0x000000040c0c7981 */ /* 0x0002a8000c1e1900 */
[----:B------:R3:W2:Y:S04]  /*0b80*/  LDG.E R22, desc[UR4][R10.64] ;  /* 0x000000040a167981 */ /* 0x0006a8000c1e1900 */
[----:B------:R-:W2:Y:S01]  /*0b90*/  LDG.E R25, desc[UR4][R20.64] ;  /* 0x0000000414197981 */ /* 0x000ea2000c1e1900 */
[----:B------:R-:W-:-:S05]  /*0ba0*/  IMAD.IADD R23, R15, 0x1, R23 ;  /* 0x000000010f177824 */ /* 0x000fca00078e0217 */
[----:B------:R-:W-:-:S05]  /*0bb0*/  IABS R29, R23 ;  /* 0x00000017001d7213 */ /* 0x000fca0000000000 */
[----:B------:R-:W-:-:S05]  /*0bc0*/  IMAD.HI.U32 R24, R17, R29, RZ ;  /* 0x0000001d11187227 */ /* 0x000fca00078e00ff */
[----:B------:R-:W-:-:S05]  /*0bd0*/  IADD3 R26, PT, PT, -R24, RZ, RZ ;  /* 0x000000ff181a7210 */ /* 0x000fca0007ffe1ff */
[----:B------:R-:W-:-:S05]  /*0be0*/  IMAD R29, R18, R26, R29 ;  /* 0x0000001a121d7224 */ /* 0x000fca00078e021d */
[----:B------:R-:W-:Y:S02]  /*0bf0*/  ISETP.GT.U32.AND P2, PT, R14, R29, PT ;  /* 0x0000001d0e00720c */ /* 0x000fe40003f44070 */
[----:B0-----:R-:W-:-:S11]  /*0c00*/  LOP3.LUT R8, R23, R16, RZ, 0x3c, !PT ;  /* 0x0000001017087212 */ /* 0x001fd600078e3cff */
[----:B------:R-:W-:-:S05]  /*0c10*/  @!P2 IMAD.IADD R29, R29, 0x1, -R18 ;  /* 0x000000011d1da824 */ /* 0x000fca00078e0a12 */
[----:B------:R-:W-:Y:S02]  /*0c20*/  ISETP.GE.U32.AND P1, PT, R29, R14, PT ;  /* 0x0000000e1d00720c */ /* 0x000fe40003f26070 */
[----:B------:R-:W-:Y:S02]  /*0c30*/  ISETP.GE.AND P3, PT, R8, RZ, PT ;  /* 0x000000ff0800720c */ /* 0x000fe40003f66270 */
[----:B------:R-:W-:-:S09]  /*0c40*/  @!P2 IADD3 R24, PT, PT, R24, 0x1, RZ ;  /* 0x000000011818a810 */ /* 0x000fd20007ffe0ff */
[----:B------:R-:W-:-:S05]  /*0c50*/  @P1 VIADD R24, R24, 0x1 ;  /* 0x0000000118181836 */ /* 0x000fca0000000000 */
[----:B------:R-:W-:-:S04]  /*0c60*/  @!P3 IADD3 R24, PT, PT, -R24, RZ, RZ ;  /* 0x000000ff1818b210 */ /* 0x000fc80007ffe1ff */
[----:B------:R-:W-:-:S05]  /*0c70*/  SEL R19, R19, R24, !P0 ;  /* 0x0000001813137207 */ /* 0x000fca0004000000 */
[----:B-1----:R-:W-:-:S04]  /*0c80*/  IMAD.MOV R13, RZ, RZ, -R19 ;  /* 0x000000ffff0d7224 */ /* 0x002fc800078e0a13 */
[----:B------:R-:W-:Y:S02]  /*0c90*/  IMAD R13, R16, R13, R23 ;  /* 0x0000000d100d7224 */ /* 0x000fe400078e0217 */
[----:B---3--:R-:W-:-:S04]  /*0ca0*/  IMAD.WIDE R10, R15, 0x4, R10 ;  /* 0x000000040f0a7825 */ /* 0x008fc800078e020a */
[----:B------:R-:W-:-:S04]  /*0cb0*/  IMAD.WIDE R18, R19, 0x4, R6 ;  /* 0x0000000413127825 */ /* 0x000fc800078e0206 */
[----:B--2---:R-:W-:Y:S01]  /*0cc0*/  FFMA R25, R22, R12, R25 ;  /* 0x0000000c16197223 */ /* 0x004fe20000000019 */
[----:B------:R-:W-:-:S04]  /*0cd0*/  IMAD.WIDE R12, R13, 0x4, R4 ;  /* 0x000000040d0c7825 */ /* 0x000fc800078e0204 */
[----:B------:R0:W-:Y:S04]  /*0ce0*/  STG.E desc[UR4][R20.64], R25 ;  /* 0x0000001914007986 */ /* 0x0001e8000c101904 */
[----:B------:R-:W2:Y:S04]  /*0cf0*/  LDG.E R10, desc[UR4][R10.64] ;  /* 0x000000040a0a7981 */ /* 0x000ea8000c1e1900 */
[----:B------:R-:W2:Y:S04]  /*0d00*/  LDG.E R13, desc[UR4][R12.64] ;  /* 0x000000040c0d7981 */ /* 0x000ea8000c1e1900 */
[----:B------:R-:W2:Y:S02]  /*0d10*/  LDG.E R9, desc[UR4][R18.64] ;  /* 0x0000000412097981 */ /* 0x000ea4000c1e1900 */
[----:B--2---:R-:W-:Y:S01]  /*0d20*/  FFMA R27, R10, R13, R9 ;  /* 0x0000000d0a1b7223 */ /* 0x004fe20000000009 */
[----:B------:R-:W-:-:S04]  /*0d30*/  IADD3 R9, PT, PT, R15, R23, RZ ;  /* 0x000000170f097210 */ /* 0x000fc80007ffe0ff */
[----:B------:R0:W-:Y:S01]  /*0d40*/  STG.E desc[UR4][R18.64], R27 ;  /* 0x0000001b12007986 */ /* 0x0001e2000c101904 */
[----:B------:R-:W-:-:S13]  /*0d50*/  ISETP.GE.AND P0, PT, R9, R0, PT ;  /* 0x000000000900720c */ /* 0x000fda0003f06270 */
[----:B0-----:R-:W-:Y:S05]  /*0d60*/  @!P0 BRA `(.L_x_3) ;  /* 0xfffffff800448947 */ /* 0x001fea000383ffff */
[----:B------:R-:W-:Y:S05]  /*0d70*/  EXIT ;  /* 0x000000000000794d */ /* 0x000fea0003800000 */
.L_x_4:
[----:B------:R-:W-:-:S00]  /*0d80*/  BRA `(.L_x_4) ;  /* 0xfffffffc00fc7947 */ /* 0x000fc0000383ffff */
[----:B------:R-:W-:-:S00]  /*0d90*/  NOP ;  /* 0x0000000000007918 */ /* 0x000fc00000000000 */
        /* <DEDUP_REMOVED lines=14> */
.L_x_21:


//--------------------- .text._Z14mat_dot_vec_cuiPPfS_S_ --------------------------
	.section	.text._Z14mat_dot_vec_cuiPPfS_S_,"ax",@progbits
	.align	128
        .global         _Z14mat_dot_vec_cuiPPfS_S_
        .type           _Z14mat_dot_vec_cuiPPfS_S_,@function
        .size           _Z14mat_dot_vec_cuiPPfS_S_,(.L_x_22 - _Z14mat_dot_vec_cuiPPfS_S_)
        .other          _Z14mat_dot_vec_cuiPPfS_S_,@"STO_CUDA_ENTRY STV_DEFAULT"
_Z14mat_dot_vec_cuiPPfS_S_:
.text._Z14mat_dot_vec_cuiPPfS_S_:
[----:B------:R-:W-:Y:S01]  /*0000*/  LDC R1, c[0x0][0x37c] ;  /* 0x0000df00ff017b82 */ /* 0x000fe20000000800 */
[----:B------:R-:W0:Y:S07]  /*0010*/  S2R R11, SR_TID.X ;  /* 0x00000000000b7919 */ /* 0x000e2e0000002100 */
[----:B------:R-:W1:Y:S01]  /*0020*/  LDC R12, c[0x0][0x380] ;  /* 0x0000e000ff0c7b82 */ /* 0x000e620000000800 */
[----:B------:R-:W0:Y:S01]  /*0030*/  LDCU UR4, c[0x0][0x360] ;  /* 0x00006c00ff0477ac */ /* 0x000e220008000800 */
[----:B------:R-:W0:Y:S06]  /*0040*/  S2R R0, SR_CTAID.X ;  /* 0x0000000000007919 */ /* 0x000e2c0000002500 */
[----:B------:R-:W2:Y:S01]  /*0050*/  LDC R2, c[0x0][0x370] ;  /* 0x0000dc00ff027b82 */ /* 0x000ea20000000800 */
[----:B0-----:R-:W-:-:S02]  /*0060*/  IMAD R11, R0, UR4, R11 ;  /* 0x00000004000b7c24 */ /* 0x001fc4000f8e020b */
[----:B--2---:R-:W-:-:S03]  /*0070*/  IMAD R0, R2, UR4, RZ ;  /* 0x0000000402007c24 */ /* 0x004fc6000f8e02ff */
[----:B-1----:R-:W-:-:S13]  /*0080*/  ISETP.GE.AND P0, PT, R11, R12, PT ;  /* 0x0000000c0b00720c */ /* 0x002fda0003f06270 */
[----:B------:R-:W-:Y:S05]  /*0090*/  @P0 EXIT ;  /* 0x000000000000094d */ /* 0x000fea0003800000 */
[----:B------:R-:W-:Y:S01]  /*00a0*/  ISETP.GE.AND P0, PT, R12, 0x1, PT ;  /* 0x000000010c00780c */ /* 0x000fe20003f06270 */
[----:B------:R-:W0:-:S12]  /*00b0*/  LDCU.64 UR4, c[0x0][0x358] ;  /* 0x00006b00ff0477ac */ /* 0x000e180008000a00 */
[----:B------:R-:W-:Y:S05]  /*00c0*/  @!P0 BRA `(.L_x_5) ;  /* 0x0000000800548947 */ /* 0x000fea0003800000 */
[C---:B------:R-:W-:Y:S02]  /*00d0*/  LOP3.LUT R20, R12.reuse, 0x7, RZ, 0xc0, !PT ;  /* 0x000000070c147812 */ /* 0x040fe400078ec0ff */
[----:B------:R-:W-:Y:S02]  /*00e0*/  LOP3.LUT R10, R12, 0x7ffffff8, RZ, 0xc0, !PT ;  /* 0x7ffffff80c0a7812 */ /* 0x000fe400078ec0ff */
[----:B------:R-:W-:Y:S02]  /*00f0*/  IADD3 R2, PT, PT, R20, -0x1, RZ ;  /* 0xffffffff14027810 */ /* 0x000fe40007ffe0ff */
[----:B------:R-:W-:Y:S02]  /*0100*/  LOP3.LUT R12, R12, 0x3, RZ, 0xc0, !PT ;  /* 0x000000030c0c7812 */ /* 0x000fe400078ec0ff */
[----:B------:R-:W-:Y:S02]  /*0110*/  ISETP.GE.U32.AND P0, PT, R2, 0x3, PT ;  /* 0x000000030200780c */ /* 0x000fe40003f06070 */
[----:B------:R-:W-:-:S11]  /*0120*/  IADD3 R13, PT, PT, -R10, RZ, RZ ;  /* 0x000000ff0a0d7210 */ /* 0x000fd60007ffe1ff */
.L_x_10:
[----:B012---:R-:W1:Y:S01]  /*0130*/  LDC.64 R2, c[0x0][0x398] ;  /* 0x0000e600ff027b82 */ /* 0x007e620000000a00 */
[----:B------:R-:W-:Y:S02]  /*0140*/  HFMA2 R19, -RZ, RZ, 0, 0 ;  /* 0x00000000ff137431 */ /* 0x000fe400000001ff */
[----:B------:R-:W-:-:S05]  /*0150*/  IMAD.MOV.U32 R8, RZ, RZ, RZ ;  /* 0x000000ffff087224 */ /* 0x000fca00078e00ff */
[----:B------:R-:W2:Y:S08]  /*0160*/  LDC R14, c[0x0][0x380] ;  /* 0x0000e000ff0e7b82 */ /* 0x000eb00000000800 */
[----:B------:R-:W3:Y:S01]  /*0170*/  LDC.64 R4, c[0x0][0x388] ;  /* 0x0000e200ff047b82 */ /* 0x000ee20000000a00 */
[----:B-1----:R-:W-:-:S05]  /*0180*/  IMAD.WIDE R2, R11, 0x4, R2 ;  /* 0x000000040b027825 */ /* 0x002fca00078e0202 */
[----:B0-----:R0:W-:Y:S01]  /*0190*/  STG.E desc[UR4][R2.64], RZ ;  /* 0x000000ff02007986 */ /* 0x0011e2000c101904 */
[----:B--2---:R-:W-:Y:S01]  /*01a0*/  ISETP.GE.U32.AND P1, PT, R14, 0x8, PT ;  /* 0x000000080e00780c */ /* 0x004fe20003f26070 */
[----:B---3--:R-:W-:-:S12]  /*01b0*/  IMAD.WIDE R4, R11, 0x8, R4 ;  /* 0x000000080b047825 */ /* 0x008fd800078e0204 */
[----:B0-----:R-:W-:Y:S05]  /*01c0*/  @!P1 BRA `(.L_x_6) ;  /* 0x0000000400209947 */ /* 0x001fea0003800000 */
[----:B------:R-:W0:Y:S01]  /*01d0*/  LDCU.64 UR6, c[0x0][0x390] ;  /* 0x00007200ff0677ac */ /* 0x000e220008000a00 */
[----:B------:R-:W-:Y:S01]  /*01e0*/  IMAD.MOV.U32 R19, RZ, RZ, RZ ;  /* 0x000000ffff137224 */ /* 0x000fe200078e00ff */
[----:B------:R-:W-:Y:S02]  /*01f0*/  CS2R R16, SRZ ;  /* 0x0000000000107805 */ /* 0x000fe4000001ff00 */
[----:B------:R-:W-:Y:S02]  /*0200*/  MOV R15, R13 ;  /* 0x0000000d000f7202 */ /* 0x000fe40000000f00 */
[----:B0-----:R-:W-:Y:S01]  /*0210*/  MOV R18, UR6 ;  /* 0x0000000600127c02 */ /* 0x001fe20008000f00 */
[----:B------:R-:W-:-:S07]  /*0220*/  IMAD.U32 R21, RZ, RZ, UR7 ;  /* 0x00000007ff157e24 */ /* 0x000fce000f8e00ff */
.L_x_7:
[----:B------:R-:W2:Y:S02]  /*0230*/  LDG.E.64 R6, desc[UR4][R4.64] ;  /* 0x0000000404067981 */ /* 0x000ea4000c1e1b00 */
[----:B--2---:R-:W-:Y:S02]  /*0240*/  IADD3 R8, P1, PT, R6, R16, RZ ;  /* 0x0000001006087210 */ /* 0x004fe40007f3e0ff */
[----:B------:R-:W-:-:S03]  /*0250*/  MOV R6, R18 ;  /* 0x0000001200067202 */ /* 0x000fc60000000f00 */
[----:B------:R-:W-:Y:S02]  /*0260*/  IMAD.X R9, R7, 0x1, R17, P1 ;  /* 0x0000000107097824 */ /* 0x000fe400008e0611 */
[----:B------:R-:W-:-:S03]  /*0270*/  IMAD.MOV.U32 R7, RZ, RZ, R21 ;  /* 0x000000ffff077224 */ /* 0x000fc600078e0015 */
[----:B------:R-:W2:Y:S04]  /*0280*/  LDG.E R8, desc[UR4][R8.64] ;  /* 0x0000000408087981 */ /* 0x000ea8000c1e1900 */
[----:B------:R-:W2:Y:S02]  /*0290*/  LDG.E R18, desc[UR4][R6.64] ;  /* 0x0000000406127981 */ /* 0x000ea4000c1e1900 */
[----:B--2---:R-:W-:-:S05]  /*02a0*/  FFMA R21, R8, R18, R19 ;  /* 0x0000001208157223 */ /* 0x004fca0000000013 */
[----:B------:R0:W-:Y:S04]  /*02b0*/  STG.E desc[UR4][R2.64], R21 ;  /* 0x0000001502007986 */ /* 0x0001e8000c101904 */
[----:B-1----:R-:W2:Y:S04]  /*02c0*/  LDG.E.64 R18, desc[UR4][R4.64] ;  /* 0x0000000404127981 */ /* 0x002ea8000c1e1b00 */
[----:B------:R-:W3:Y:S01]  /*02d0*/  LDG.E R22, desc[UR4][R6.64+0x4] ;  /* 0x0000040406167981 */ /* 0x000ee2000c1e1900 */
[----:B--2---:R-:W-:-:S04]  /*02e0*/  IADD3 R18, P1, PT, R18, R16, RZ ;  /* 0x0000001012127210 */ /* 0x004fc80007f3e0ff */
[----:B------:R-:W-:-:S05]  /*02f0*/  IADD3.X R19, PT, PT, R19, R17, RZ, P1, !PT ;  /* 0x0000001113137210 */ /* 0x000fca0000ffe4ff */
[----:B------:R-:W3:Y:S02]  /*0300*/  LDG.E R18, desc[UR4][R18.64+0x4] ;  /* 0x0000040412127981 */ /* 0x000ee4000c1e1900 */
[----:B---3--:R-:W-:-:S05]  /*0310*/  FFMA R25, R18, R22, R21 ;  /* 0x0000001612197223 */ /* 0x008fca0000000015 */
[----:B------:R1:W-:Y:S04]  /*0320*/  STG.E desc[UR4][R2.64], R25 ;  /* 0x0000001902007986 */ /* 0x0003e8000c101904 */
[----:B------:R-:W2:Y:S04]  /*0330*/  LDG.E.64 R22, desc[UR4][R4.64] ;  /* 0x0000000404167981 */ /* 0x000ea8000c1e1b00 */
[----:B0-----:R-:W3:Y:S01]  /*0340*/  LDG.E R21, desc[UR4][R6.64+0x8] ;  /* 0x0000080406157981 */ /* 0x001ee2000c1e1900 */
[----:B--2---:R-:W-:-:S05]  /*0350*/  IADD3 R8, P1, PT, R22, R16, RZ ;  /* 0x0000001016087210 */ /* 0x004fca0007f3e0ff */
[----:B------:R-:W-:-:S05]  /*0360*/  IMAD.X R9, R23, 0x1, R17, P1 ;  /* 0x0000000117097824 */ /* 0x000fca00008e0611 */
[----:B------:R-:W3:Y:S02]  /*0370*/  LDG.E R8, desc[UR4][R8.64+0x8] ;  /* 0x0000080408087981 */ /* 0x000ee4000c1e1900 */
[----:B---3--:R-:W-:-:S05]  /*0380*/  FFMA R21, R8, R21, R25 ;  /* 0x0000001508157223 */ /* 0x008fca0000000019 */
[----:B------:R0:W-:Y:S04]  /*0390*/  STG.E desc[UR4][R2.64], R21 ;  /* 0x0000001502007986 */ /* 0x0001e8000c101904 */
[----:B------:R-:W2:Y:S02]  /*03a0*/  LDG.E.64 R22, desc[UR4][R4.64] ;  /* 0x0000000404167981 */ /* 0x000ea4000c1e1b00 */
[----:B--2---:R-:W-:Y:S02]  /*03b0*/  IADD3 R18, P1, PT, R22, R16, RZ ;  /* 0x0000001016127210 */ /* 0x004fe40007f3e0ff */
[----:B------:R-:W1:Y:S02]  /*03c0*/  LDG.E R22, desc[UR4][R6.64+0xc] ;  /* 0x00000c0406167981 */ /* 0x000e64000c1e1900 */
[----:B------:R-:W-:-:S05]  /*03d0*/  IADD3.X R19, PT, PT, R23, R17, RZ, P1, !PT ;  /* 0x0000001117137210 */ /* 0x000fca0000ffe4ff */
[----:B------:R-:W1:Y:S02]  /*03e0*/  LDG.E R18, desc[UR4][R18.64+0xc] ;  /* 0x00000c0412127981 */ /* 0x000e64000c1e1900 */
[----:B-1----:R-:W-:-:S05]  /*03f0*/  FFMA R25, R18, R22, R21 ;  /* 0x0000001612197223 */ /* 0x002fca0000000015 */
        /* <DEDUP_REMOVED lines=14> */
[----:B------:R-:W-:Y:S04]  /*04e0*/  STG.E desc[UR4][R2.64], R25 ;  /* 0x0000001902007986 */ /* 0x000fe8000c101904 */
[----:B------:R-:W2:Y:S04]  /*04f0*/  LDG.E.64 R22, desc[UR4][R4.64] ;  /* 0x0000000404167981 */ /* 0x000ea8000c1e1b00 */
[----:B0-----:R-:W3:Y:S01]  /*0500*/  LDG.E R21, desc[UR4][R6.64+0x18] ;  /* 0x0000180406157981 */ /* 0x001ee2000c1e1900 */
[----:B--2---:R-:W-:-:S05]  /*0510*/  IADD3 R8, P1, PT, R22, R16, RZ ;  /* 0x0000001016087210 */ /* 0x004fca0007f3e0ff */
[----:B------:R-:W-:-:S05]  /*0520*/  IMAD.X R9, R23, 0x1, R17, P1 ;  /* 0x0000000117097824 */ /* 0x000fca00008e0611 */
[----:B------:R-:W3:Y:S02]  /*0530*/  LDG.E R8, desc[UR4][R8.64+0x18] ;  /* 0x0000180408087981 */ /* 0x000ee4000c1e1900 */
[----:B---3--:R-:W-:-:S05]  /*0540*/  FFMA R21, R8, R21, R25 ;  /* 0x0000001508157223 */ /* 0x008fca0000000019 */
[----:B------:R0:W-:Y:S04]  /*0550*/  STG.E desc[UR4][R2.64], R21 ;  /* 0x0000001502007986 */ /* 0x0001e8000c101904 */
[----:B------:R-:W2:Y:S04]  /*0560*/  LDG.E.64 R22, desc[UR4][R4.64] ;  /* 0x0000000404167981 */ /* 0x000ea8000c1e1b00 */
[----:B------:R-:W3:Y:S01]  /*0570*/  LDG.E R19, desc[UR4][R6.64+0x1c] ;  /* 0x00001c0406137981 */ /* 0x000ee2000c1e1900 */
[----:B--2---:R-:W-:-:S04]  /*0580*/  IADD3 R22, P1, PT, R22, R16, RZ ;  /* 0x0000001016167210 */ /* 0x004fc80007f3e0ff */
[----:B------:R-:W-:-:S05]  /*0590*/  IADD3.X R23, PT, PT, R23, R17, RZ, P1, !PT ;  /* 0x0000001117177210 */ /* 0x000fca0000ffe4ff */
[----:B------:R-:W3:Y:S01]  /*05a0*/  LDG.E R22, desc[UR4][R22.64+0x1c] ;  /* 0x00001c0416167981 */ /* 0x000ee2000c1e1900 */
[----:B------:R-:W-:-:S05]  /*05b0*/  VIADD R15, R15, 0x8 ;  /* 0x000000080f0f7836 */ /* 0x000fca0000000000 */
[----:B------:R-:W-:Y:S02]  /*05c0*/  ISETP.NE.AND P1, PT, R15, RZ, PT ;  /* 0x000000ff0f00720c */ /* 0x000fe40003f25270 */
[----:B------:R-:W-:Y:S02]  /*05d0*/  IADD3 R16, P2, PT, R16, 0x20, RZ ;  /* 0x0000002010107810 */ /* 0x000fe40007f5e0ff */
[----:B------:R-:W-:-:S03]  /*05e0*/  IADD3 R18, P3, PT, R6, 0x20, RZ ;  /* 0x0000002006127810 */ /* 0x000fc60007f7e0ff */
[----:B------:R-:W-:Y:S02]  /*05f0*/  IMAD.X R17, RZ, RZ, R17, P2 ;  /* 0x000000ffff117224 */ /* 0x000fe400010e0611 */
[----:B---3--:R-:W-:-:S05]  /*0600*/  FFMA R19, R22, R19, R21 ;  /* 0x0000001316137223 */ /* 0x008fca0000000015 */
[----:B------:R1:W-:Y:S01]  /*0610*/  STG.E desc[UR4][R2.64], R19 ;  /* 0x0000001302007986 */ /* 0x0003e2000c101904 */
[----:B0-----:R-:W-:Y:S01]  /*0620*/  IADD3.X R21, PT, PT, RZ, R7, RZ, P3, !PT ;  /* 0x00000007ff157210 */ /* 0x001fe20001ffe4ff */
[----:B------:R-:W-:Y:S06]  /*0630*/  @P1 BRA `(.L_x_7) ;  /* 0xfffffff800fc1947 */ /* 0x000fec000383ffff */
[----:B------:R-:W-:-:S07]  /*0640*/  MOV R8, R10 ;  /* 0x0000000a00087202 */ /* 0x000fce0000000f00 */
.L_x_6:
[----:B------:R-:W-:-:S13]  /*0650*/  ISETP.NE.AND P1, PT, R20, RZ, PT ;  /* 0x000000ff1400720c */ /* 0x000fda0003f25270 */
[----:B------:R-:W-:Y:S05]  /*0660*/  @!P1 BRA `(.L_x_8) ;  /* 0x0000000000dc9947 */ /* 0x000fea0003800000 */
[----:B------:R-:W-:Y:S01]  /*0670*/  ISETP.NE.AND P1, PT, R12, RZ, PT ;  /* 0x000000ff0c00720c */ /* 0x000fe20003f25270 */
[----:B------:R-:W-:-:S12]  /*0680*/  @!P0 BRA `(.L_x_9) ;  /* 0x00000000006c8947 */ /* 0x000fd80003800000 */
[----:B------:R-:W2:Y:S01]  /*0690*/  LDG.E.64 R6, desc[UR4][R4.64] ;  /* 0x0000000404067981 */ /* 0x000ea2000c1e1b00 */
[----:B------:R-:W0:Y:S01]  /*06a0*/  LDC.64 R22, c[0x0][0x390] ;  /* 0x0000e400ff167b82 */ /* 0x000e220000000a00 */
[----:B--2---:R-:W-:-:S04]  /*06b0*/  IMAD.WIDE.U32 R16, R8, 0x4, R6 ;  /* 0x0000000408107825 */ /* 0x004fc800078e0006 */
[----:B0-----:R-:W-:Y:S02]  /*06c0*/  IMAD.WIDE.U32 R6, R8, 0x4, R22 ;  /* 0x0000000408067825 */ /* 0x001fe400078e0016 */
[----:B------:R-:W2:Y:S04]  /*06d0*/  LDG.E R16, desc[UR4][R16.64] ;  /* 0x0000000410107981 */ /* 0x000ea8000c1e1900 */
[----:B------:R-:W2:Y:S02]  /*06e0*/  LDG.E R9, desc[UR4][R6.64] ;  /* 0x0000000406097981 */ /* 0x000ea4000c1e1900 */
[----:B--2---:R-:W-:-:S05]  /*06f0*/  FFMA R9, R16, R9, R19 ;  /* 0x0000000910097223 */ /* 0x004fca0000000013 */
[----:B------:R0:W-:Y:S04]  /*0700*/  STG.E desc[UR4][R2.64], R9 ;  /* 0x0000000902007986 */ /* 0x0001e8000c101904 */
[----:B-1----:R-:W2:Y:S04]  /*0710*/  LDG.E.64 R18, desc[UR4][R4.64] ;  /* 0x0000000404127981 */ /* 0x002ea8000c1e1b00 */
[----:B------:R-:W3:Y:S01]  /*0720*/  LDG.E R15, desc[UR4][R6.64+0x4] ;  /* 0x00000404060f7981 */ /* 0x000ee2000c1e1900 */
[----:B--2---:R-:W-:-:S06]  /*0730*/  IMAD.WIDE.U32 R18, R8, 0x4, R18 ;  /* 0x0000000408127825 */ /* 0x004fcc00078e0012 */
[----:B------:R-:W3:Y:S02]  /*0740*/  LDG.E R18, desc[UR4][R18.64+0x4] ;  /* 0x0000040412127981 */ /* 0x000ee4000c1e1900 */
[----:B---3--:R-:W-:-:S05]  /*0750*/  FFMA R15, R18, R15, R9 ;  /* 0x0000000f120f7223 */ /* 0x008fca0000000009 */
[----:B------:R2:W-:Y:S04]  /*0760*/  STG.E desc[UR4][R2.64], R15 ;  /* 0x0000000f02007986 */ /* 0x0005e8000c101904 */
[----:B------:R-:W3:Y:S04]  /*0770*/  LDG.E.64 R22, desc[UR4][R4.64] ;  /* 0x0000000404167981 */ /* 0x000ee8000c1e1b00 */
[----:B------:R-:W0:Y:S01]  /*0780*/  LDG.E R16, desc[UR4][R6.64+0x8] ;  /* 0x0000080406107981 */ /* 0x000e22000c1e1900 */
[----:B---3--:R-:W-:-:S06]  /*0790*/  IMAD.WIDE.U32 R22, R8, 0x4, R22 ;  /* 0x0000000408167825 */ /* 0x008fcc00078e0016 */
[----:B------:R-:W0:Y:S02]  /*07a0*/  LDG.E R22, desc[UR4][R22.64+0x8] ;  /* 0x0000080416167981 */ /* 0x000e24000c1e1900 */
[----:B0-----:R-:W-:-:S05]  /*07b0*/  FFMA R9, R22, R16, R15 ;  /* 0x0000001016097223 */ /* 0x001fca000000000f */
[----:B------:R2:W-:Y:S04]  /*07c0*/  STG.E desc[UR4][R2.64], R9 ;  /* 0x0000000902007986 */ /* 0x0005e8000c101904 */
[----:B------:R-:W3:Y:S04]  /*07d0*/  LDG.E.64 R16, desc[UR4][R4.64] ;  /* 0x0000000404107981 */ /* 0x000ee8000c1e1b00 */
[----:B------:R-:W4:Y:S01]  /*07e0*/  LDG.E R19, desc[UR4][R6.64+0xc] ;  /* 0x00000c0406137981 */ /* 0x000f22000c1e1900 */
[----:B---3--:R-:W-:-:S06]  /*07f0*/  IMAD.WIDE.U32 R16, R8, 0x4, R16 ;  /* 0x0000000408107825 */ /* 0x008fcc00078e0010 */
[----:B------:R-:W4:Y:S01]  /*0800*/  LDG.E R16, desc[UR4][R16.64+0xc] ;  /* 0x00000c0410107981 */ /* 0x000f22000c1e1900 */
[----:B------:R-:W-:Y:S02]  /*0810*/  VIADD R8, R8, 0x4 ;  /* 0x0000000408087836 */ /* 0x000fe40000000000 */
[----:B----4-:R-:W-:-:S05]  /*0820*/  FFMA R19, R16, R19, R9 ;  /* 0x0000001310137223 */ /* 0x010fca0000000009 */
[----:B------:R2:W-:Y:S02]  /*0830*/  STG.E desc[UR4][R2.64], R19 ;  /* 0x0000001302007986 */ /* 0x0005e4000c101904 */
.L_x_9:
[----:B------:R-:W-:Y:S05]  /*0840*/  @!P1 BRA `(.L_x_8) ;  /* 0x0000000000649947 */ /* 0x000fea0003800000 */
[----:B------:R-:W-:-:S13]  /*0850*/  ISETP.NE.AND P1, PT, R12, 0x1, PT ;  /* 0x000000010c00780c */ /* 0x000fda0003f25270 */
[----:B------:R-:W3:Y:S01]  /*0860*/  @P1 LDG.E.64 R6, desc[UR4][R4.64] ;  /* 0x0000000404061981 */ /* 0x000ee2000c1e1b00 */
[----:B------:R-:W0:Y:S01]  /*0870*/  @P1 LDC.64 R16, c[0x0][0x390] ;  /* 0x0000e400ff101b82 */ /* 0x000e220000000a00 */
[----:B---3--:R-:W-:-:S04]  /*0880*/  @P1 IMAD.WIDE.U32 R22, R8, 0x4, R6 ;  /* 0x0000000408161825 */ /* 0x008fc800078e0006 */
[----:B0-----:R-:W-:Y:S02]  /*0890*/  @P1 IMAD.WIDE.U32 R6, R8, 0x4, R16 ;  /* 0x0000000408061825 */ /* 0x001fe400078e0010 */
[----:B------:R-:W3:Y:S04]  /*08a0*/  @P1 LDG.E R22, desc[UR4][R22.64] ;  /* 0x0000000416161981 */ /* 0x000ee8000c1e1900 */
[----:B--2---:R-:W3:Y:S02]  /*08b0*/  @P1 LDG.E R9, desc[UR4][R6.64] ;  /* 0x0000000406091981 */ /* 0x004ee4000c1e1900 */
[----:B---3--:R-:W-:-:S05]  /*08c0*/  @P1 FFMA R9, R22, R9, R19 ;  /* 0x0000000916091223 */ /* 0x008fca0000000013 */
[----:B------:R0:W-:Y:S04]  /*08d0*/  @P1 STG.E desc[UR4][R2.64], R9 ;  /* 0x0000000902001986 */ /* 0x0001e8000c101904 */
[----:B------:R-:W2:Y:S04]  /*08e0*/  @P1 LDG.E.64 R16, desc[UR4][R4.64] ;  /* 0x0000000404101981 */ /* 0x000ea8000c1e1b00 */
[----:B------:R-:W1:Y:S01]  /*08f0*/  @P1 LDG.E R15, desc[UR4][R6.64+0x4] ;  /* 0x00000404060f1981 */ /* 0x000e62000c1e1900 */
[----:B--2---:R-:W-:-:S06]  /*0900*/  @P1 IMAD.WIDE.U32 R16, R8, 0x4, R16 ;  /* 0x0000000408101825 */ /* 0x004fcc00078e0010 */
[----:B------:R-:W1:Y:S01]  /*0910*/  @P1 LDG.E R16, desc[UR4][R16.64+0x4] ;  /* 0x0000040410101981 */ /* 0x000e62000c1e1900 */
[----:B------:R-:W-:-:S13]  /*0920*/  LOP3.LUT P2, RZ, R14, 0x1, RZ, 0xc0, !PT ;  /* 0x000000010eff7812 */ /* 0x000fda000784c0ff */
[----:B------:R-:W2:Y:S01]  /*0930*/  @P2 LDC.64 R24, c[0x0][0x390] ;  /* 0x0000e400ff182b82 */ /* 0x000ea20000000a00 */
[----:B-1----:R-:W-:-:S05]  /*0940*/  @P1 FFMA R19, R16, R15, R9 ;  /* 0x0000000f10131223 */ /* 0x002fca0000000009 */
[----:B------:R0:W-:Y:S04]  /*0950*/  @P1 STG.E desc[UR4][R2.64], R19 ;  /* 0x0000001302001986 */ /* 0x0001e8000c101904 */
[----:B------:R-:W3:Y:S01]  /*0960*/  @P2 LDG.E.64 R22, desc[UR4][R4.64] ;  /* 0x0000000404162981 */ /* 0x000ee2000c1e1b00 */
[----:B------:R-:W-:-:S05]  /*0970*/  @P1 IADD3 R8, PT, PT, R8, 0x2, RZ ;  /* 0x0000000208081810 */ /* 0x000fca0007ffe0ff */
[----:B--2---:R-:W-:-:S06]  /*0980*/  @P2 IMAD.WIDE.U32 R24, R8, 0x4, R24 ;  /* 0x0000000408182825 */ /* 0x004fcc00078e0018 */
[----:B------:R-:W2:Y:S01]  /*0990*/  @P2 LDG.E R24, desc[UR4][R24.64] ;  /* 0x0000000418182981 */ /* 0x000ea2000c1e1900 */
[----:B---3--:R-:W-:-:S06]  /*09a0*/  @P2 IMAD.WIDE.U32 R22, R8, 0x4, R22 ;  /* 0x0000000408162825 */ /* 0x008fcc00078e0016 */
[----:B------:R-:W2:Y:S02]  /*09b0*/  @P2 LDG.E R22, desc[UR4][R22.64] ;  /* 0x0000000416162981 */ /* 0x000ea4000c1e1900 */
[----:B--2---:R-:W-:-:S05]  /*09c0*/  @P2 FFMA R7, R22, R24, R19 ;  /* 0x0000001816072223 */ /* 0x004fca0000000013 */
[----:B------:R0:W-:Y:S02]  /*09d0*/  @P2 STG.E desc[UR4][R2.64], R7 ;  /* 0x0000000702002986 */ /* 0x0001e4000c101904 */
.L_x_8:
[----:B------:R-:W-:-:S05]  /*09e0*/  IMAD.IADD R11, R0, 0x1, R11 ;  /* 0x00000001000b7824 */ /* 0x000fca00078e020b */
[----:B------:R-:W-:-:S13]  /*09f0*/  ISETP.GE.AND P1, PT, R11, R14, PT ;  /* 0x0000000e0b00720c */ /* 0x000fda0003f26270 */
[----:B------:R-:W-:Y:S05]  /*0a00*/  @!P1 BRA `(.L_x_10) ;  /* 0xfffffff400c89947 */ /* 0x000fea000383ffff */
[----:B------:R-:W-:Y:S05]  /*0a10*/  EXIT ;  /* 0x000000000000794d */ /* 0x000fea0003800000 */
.L_x_5:
[----:B------:R-:W1:Y:S01]  /*0a20*/  I2F.U32.RP R7, R0 ;  /* 0x0000000000077306 */ /* 0x000e620000209000 */
[C---:B------:R-:W-:Y:S01]  /*0a30*/  IADD3 R5, PT, PT, R0.reuse, R11, RZ ;  /* 0x0000000b00057210 */ /* 0x040fe20007ffe0ff */
[----:B------:R-:W-:Y:S01]  /*0a40*/  IMAD.MOV R9, RZ, RZ, -R0 ;  /* 0x000000ffff097224 */ /* 0x000fe200078e0a00 */
[----:B------:R-:W-:Y:S01]  /*0a50*/  ISETP.NE.U32.AND P2, PT, R0, RZ, PT ;  /* 0x000000ff0000720c */ /* 0x000fe20003f45070 */
[----:B------:R-:W-:Y:S01]  /*0a60*/  BSSY.RECONVERGENT B0, `(.L_x_11) ;  /* 0x0000023000007945 */ /* 0x000fe20003800200 */
[CC--:B------:R-:W-:Y:S02]  /*0a70*/  ISETP.GE.AND P0, PT, R5.reuse, R12.reuse, PT ;  /* 0x0000000c0500720c */ /* 0x0c0fe40003f06270 */
[----:B------:R-:W-:Y:S02]  /*0a80*/  VIMNMX R4, PT, PT, R5, R12, !PT ;  /* 0x0000000c05047248 */ /* 0x000fe40007fe0100 */
[----:B------:R-:W-:-:S04]  /*0a90*/  SEL R6, RZ, 0x1, P0 ;  /* 0x00000001ff067807 */ /* 0x000fc80000000000 */
[----:B------:R-:W-:Y:S01]  /*0aa0*/  IADD3 R5, PT, PT, R4, -R5, -R6 ;  /* 0x8000000504057210 */ /* 0x000fe20007ffe806 */
[----:B-1----:R-:W1:Y:S02]  /*0ab0*/  MUFU.RCP R7, R7 ;  /* 0x0000000700077308 */ /* 0x002e640000001000 */
[----:B-1----:R-:W-:-:S06]  /*0ac0*/  IADD3 R2, PT, PT, R7, 0xffffffe, RZ ;  /* 0x0ffffffe07027810 */ /* 0x002fcc0007ffe0ff */
[----:B------:R1:W2:Y:S02]  /*0ad0*/  F2I.FTZ.U32.TRUNC.NTZ R3, R2 ;  /* 0x0000000200037305 */ /* 0x0002a4000021f000 */
[----:B-1----:R-:W-:Y:S02]  /*0ae0*/  IMAD.MOV.U32 R2, RZ, RZ, RZ ;  /* 0x000000ffff027224 */ /* 0x002fe400078e00ff */
[----:B--2---:R-:W-:-:S04]  /*0af0*/  IMAD R9, R9, R3, RZ ;  /* 0x0000000309097224 */ /* 0x004fc800078e02ff */
        /* <DEDUP_REMOVED lines=14> */
[----:B------:R-:W-:Y:S05]  /*0be0*/  @!P0 BRA `(.L_x_12) ;  /* 0x0000000000288947 */ /* 0x000fea0003800000 */
[----:B------:R-:W1:Y:S01]  /*0bf0*/  LDC.64 R4, c[0x0][0x398] ;  /* 0x0000e600ff047b82 */ /* 0x000e620000000a00 */
[----:B------:R-:W-:Y:S02]  /*0c00*/  VIADD R2, R2, 0x1 ;  /* 0x0000000102027836 */ /* 0x000fe40000000000 */
[----:B------:R-:W-:-:S03]  /*0c10*/  HFMA2 R6, -RZ, RZ, 0, 0 ;  /* 0x00000000ff067431 */ /* 0x000fc600000001ff */
[----:B------:R-:W-:-:S07]  /*0c20*/  LOP3.LUT R7, R2, 0x3, RZ, 0xc0, !PT ;  /* 0x0000000302077812 */ /* 0x000fce00078ec0ff */
.L_x_13:
[----:B-1----:R-:W-:Y:S01]  /*0c30*/  IMAD.WIDE R2, R11, 0x4, R4 ;  /* 0x000000040b027825 */ /* 0x002fe200078e0204 */
[----:B------:R-:W-:-:S03]  /*0c40*/  IADD3 R11, PT, PT, R0, R11, RZ ;  /* 0x0000000b000b7210 */ /* 0x000fc60007ffe0ff */
[----:B------:R-:W-:Y:S01]  /*0c50*/  VIADD R6, R6, 0x1 ;  /* 0x0000000106067836 */ /* 0x000fe20000000000 */
[----:B0-----:R2:W-:Y:S04]  /*0c60*/  STG.E desc[UR4][R2.64], RZ ;  /* 0x000000ff02007986 */ /* 0x0015e8000c101904 */
[----:B------:R-:W-:-:S13]  /*0c70*/  ISETP.NE.AND P0, PT, R6, R7, PT ;  /* 0x000000070600720c */ /* 0x000fda0003f05270 */
[----:B--2---:R-:W-:Y:S05]  /*0c80*/  @P0 BRA `(.L_x_13) ;  /* 0xfffffffc00e80947 */ /* 0x004fea000383ffff */
.L_x_12:
[----:B0-----:R-:W-:Y:S05]  /*0c90*/  BSYNC.RECONVERGENT B0 ;  /* 0x0000000000007941 */ /* 0x001fea0003800200 */
.L_x_11:
[----:B------:R-:W-:Y:S05]  /*0ca0*/  @!P1 EXIT ;  /* 0x000000000000994d */ /* 0x000fea0003800000 */
[----:B------:R-:W0:Y:S02]  /*0cb0*/  LDC.64 R8, c[0x0][0x398] ;  /* 0x0000e600ff087b82 */ /* 0x000e240000000a00 */
.L_x_14:
[----:B01----:R-:W-:-:S04]  /*0cc0*/  IMAD.WIDE R14, R11, 0x4, R8 ;  /* 0x000000040b0e7825 */ /* 0x003fc800078e0208 */
[C---:B------:R-:W-:Y:S01]  /*0cd0*/  IMAD R11, R0.reuse, 0x4, R11 ;  /* 0x00000004000b7824 */ /* 0x040fe200078e020b */
[----:B------:R1:W-:Y:S01]  /*0ce0*/  STG.E desc[UR4][R14.64], RZ ;  /* 0x000000ff0e007986 */ /* 0x0003e2000c101904 */
[----:B------:R-:W-:-:S03]  /*0cf0*/  IMAD.WIDE R2, R0, 0x4, R14 ;  /* 0x0000000400027825 */ /* 0x000fc600078e020e */
[----:B------:R-:W-:Y:S02]  /*0d00*/  ISETP.GE.AND P0, PT, R11, R12, PT ;  /* 0x0000000c0b00720c */ /* 0x000fe40003f06270 */
[----:B------:R1:W-:Y:S01]  /*0d10*/  STG.E desc[UR4][R2.64], RZ ;  /* 0x000000ff02007986 */ /* 0x0003e2000c101904 */
[----:B------:R-:W-:-:S05]  /*0d20*/  IMAD.WIDE R4, R0, 0x4, R2 ;  /* 0x0000000400047825 */ /* 0x000fca00078e0202 */
[----:B------:R1:W-:Y:S01]  /*0d30*/  STG.E desc[UR4][R4.64], RZ ;  /* 0x000000ff04007986 */ /* 0x0003e2000c101904 */
[----:B------:R-:W-:-:S05]  /*0d40*/  IMAD.WIDE R6, R0, 0x4, R4 ;  /* 0x0000000400067825 */ /* 0x000fca00078e0204 */
[----:B------:R1:W-:Y:S01]  /*0d50*/  STG.E desc[UR4][R6.64], RZ ;  /* 0x000000ff06007986 */ /* 0x0003e2000c101904 */
[----:B------:R-:W-:Y:S05]  /*0d60*/  @!P0 BRA `(.L_x_14) ;  /* 0xfffffffc00d48947 */ /* 0x000fea000383ffff */
[----:B------:R-:W-:Y:S05]  /*0d70*/  EXIT ;  /* 0x000000000000794d */ /* 0x000fea0003800000 */
.L_x_15:
        /* <DEDUP_REMOVED lines=16> */
.L_x_22:


//--------------------- .text._Z16array_dot_vec_cuiPPfS0_PiS_S_ --------------------------
	.section	.text._Z16array_dot_vec_cuiPPfS0_PiS_S_,"ax",@progbits
	.align	128
        .global         _Z16array_dot_vec_cuiPPfS0_PiS_S_
        .type           _Z16array_dot_vec_cuiPPfS0_PiS_S_,@function
        .size           _Z16array_dot_vec_cuiPPfS0_PiS_S_,(.L_x_23 - _Z16array_dot_vec_cuiPPfS0_PiS_S_)
        .other          _Z16array_dot_vec_cuiPPfS0_PiS_S_,@"STO_CUDA_ENTRY STV_DEFAULT"
_Z16array_dot_vec_cuiPPfS0_PiS_S_:
.text._Z16array_dot_vec_cuiPPfS0_PiS_S_:
[----:B------:R-:W-:Y:S01]  /*0000*/  LDC R1, c[0x0][0x37c] ;  /* 0x0000df00ff017b82 */ /* 0x000fe20000000800 */
[----:B------:R-:W0:Y:S01]  /*0010*/  S2R R0, SR_TID.X ;  /* 0x0000000000007919 */ /* 0x000e220000002100 */
[----:B------:R-:W0:Y:S01]  /*0020*/  LDCU UR4, c[0x0][0x360] ;  /* 0x00006c00ff0477ac */ /* 0x000e220008000800 */
[----:B------:R-:W0:Y:S01]  /*0030*/  S2R R3, SR_CTAID.X ;  /* 0x0000000000037919 */ /* 0x000e220000002500 */
[----:B------:R-:W1:Y:S01]  /*0040*/  LDCU UR5, c[0x0][0x380] ;  /* 0x00007000ff0577ac */ /* 0x000e620008000800 */
[----:B0-----:R-:W-:-:S05]  /*0050*/  IMAD R0, R3, UR4, R0 ;  /* 0x0000000403007c24 */ /* 0x001fca000f8e0200 */
[----:B-1----:R-:W-:-:S13]  /*0060*/  ISETP.GE.AND P0, PT, R0, UR5, PT ;  /* 0x0000000500007c0c */ /* 0x002fda000bf06270 */
[----:B------:R-:W-:Y:S05]  /*0070*/  @P0 EXIT ;  /* 0x000000000000094d */ /* 0x000fea0003800000 */
[----:B------:R-:W0:Y:S01]  /*0080*/  LDCU UR5, c[0x0][0x370] ;  /* 0x00006e00ff0577ac */ /* 0x000e220008000800 */
[----:B------:R-:W1:Y:S01]  /*0090*/  LDCU.64 UR6, c[0x0][0x358] ;  /* 0x00006b00ff0677ac */ /* 0x000e620008000a00 */
[----:B0-----:R-:W-:-:S12]  /*00a0*/  UIMAD UR4, UR4, UR5, URZ ;  /* 0x00000005040472a4 */ /* 0x001fd8000f8e02ff */
.L_x_19:
[----:B------:R-:W0:Y:S08]  /*00b0*/  LDC.64 R2, c[0x0][0x3a8] ;  /* 0x0000ea00ff027b82 */ /* 0x000e300000000a00 */
[----:B------:R-:W2:Y:S01]  /*00c0*/  LDC.64 R4, c[0x0][0x398] ;  /* 0x0000e600ff047b82 */ /* 0x000ea20000000a00 */
[----:B0-----:R-:W-:-:S05]  /*00d0*/  IMAD.WIDE R2, R0, 0x4, R2 ;  /* 0x0000000400027825 */ /* 0x001fca00078e0202 */
[----:B-1----:R0:W-:Y:S01]  /*00e0*/  STG.E desc[UR6][R2.64], RZ ;  /* 0x000000ff02007986 */ /* 0x0021e2000c101906 */
[----:B--2---:R-:W-:-:S05]  /*00f0*/  IMAD.WIDE R4, R0, 0x4, R4 ;  /* 0x0000000400047825 */ /* 0x004fca00078e0204 */
[----:B------:R-:W2:Y:S01]  /*0100*/  LDG.E R6, desc[UR6][R4.64] ;  /* 0x0000000604067981 */ /* 0x000ea2000c1e1900 */
[----:B------:R-:W-:Y:S01]  /*0110*/  BSSY.RECONVERGENT B0, `(.L_x_16) ;  /* 0x0000018000007945 */ /* 0x000fe20003800200 */
[----:B--2---:R-:W-:-:S13]  /*0120*/  ISETP.GE.AND P0, PT, R6, 0x1, PT ;  /* 0x000000010600780c */ /* 0x004fda0003f06270 */
[----:B0-----:R-:W-:Y:S05]  /*0130*/  @!P0 BRA `(.L_x_17) ;  /* 0x0000000000548947 */ /* 0x001fea0003800000 */
[----:B------:R-:W0:Y:S01]  /*0140*/  LDC.64 R6, c[0x0][0x390] ;  /* 0x0000e400ff067b82 */ /* 0x000e220000000a00 */
[----:B------:R-:W-:-:S07]  /*0150*/  CS2R R10, SRZ ;  /* 0x00000000000a7805 */ /* 0x000fce000001ff00 */
[----:B------:R-:W1:Y:S01]  /*0160*/  LDC.64 R8, c[0x0][0x388] ;  /* 0x0000e200ff087b82 */ /* 0x000e620000000a00 */
[----:B0-----:R-:W-:-:S04]  /*0170*/  IMAD.WIDE R6, R0, 0x8, R6 ;  /* 0x0000000800067825 */ /* 0x001fc800078e0206 */
[----:B-1----:R-:W-:-:S07]  /*0180*/  IMAD.WIDE R8, R0, 0x8, R8 ;  /* 0x0000000800087825 */ /* 0x002fce00078e0208 */
.L_x_18:
[----:B------:R-:W2:Y:S01]  /*0190*/  LDG.E.64 R12, desc[UR6][R8.64] ;  /* 0x00000006080c7981 */ /* 0x000ea2000c1e1b00 */
[----:B------:R-:W0:Y:S01]  /*01a0*/  LDC.64 R16, c[0x0][0x3a0] ;  /* 0x0000e800ff107b82 */ /* 0x000e220000000a00 */
[C---:B--2---:R-:W-:Y:S02]  /*01b0*/  IMAD.WIDE.U32 R14, R10.reuse, 0x4, R12 ;  /* 0x000000040a0e7825 */ /* 0x044fe400078e000c */
[----:B------:R-:W2:Y:S04]  /*01c0*/  LDG.E.64 R12, desc[UR6][R6.64] ;  /* 0x00000006060c7981 */ /* 0x000ea8000c1e1b00 */
[----:B------:R-:W3:Y:S02]  /*01d0*/  LDG.E R14, desc[UR6][R14.64] ;  /* 0x000000060e0e7981 */ /* 0x000ee4000c1e1900 */
[----:B---3--:R-:W0:Y:S01]  /*01e0*/  F2I.TRUNC.NTZ R19, R14 ;  /* 0x0000000e00137305 */ /* 0x008e22000020f100 */
[----:B--2---:R-:W-:-:S06]  /*01f0*/  IMAD.WIDE.U32 R12, R10, 0x4, R12 ;  /* 0x000000040a0c7825 */ /* 0x004fcc00078e000c */
[----:B------:R-:W2:Y:S01]  /*0200*/  LDG.E R12, desc[UR6][R12.64] ;  /* 0x000000060c0c7981 */ /* 0x000ea2000c1e1900 */
[----:B0-----:R-:W-:-:S06]  /*0210*/  IMAD.WIDE R16, R19, 0x4, R16 ;  /* 0x0000000413107825 */ /* 0x001fcc00078e0210 */
[----:B------:R-:W2:Y:S02]  /*0220*/  LDG.E R16, desc[UR6][R16.64] ;  /* 0x0000000610107981 */ /* 0x000ea4000c1e1900 */
[----:B--2---:R-:W-:-:S05]  /*0230*/  FFMA R11, R12, R16, R11 ;  /* 0x000000100c0b7223 */ /* 0x004fca000000000b */
[----:B------:R0:W-:Y:S04]  /*0240*/  STG.E desc[UR6][R2.64], R11 ;  /* 0x0000000b02007986 */ /* 0x0001e8000c101906 */
[----:B------:R-:W2:Y:S01]  /*0250*/  LDG.E R19, desc[UR6][R4.64] ;  /* 0x0000000604137981 */ /* 0x000ea2000c1e1900 */
[----:B------:R-:W-:-:S04]  /*0260*/  IADD3 R10, PT, PT, R10, 0x1, RZ ;  /* 0x000000010a0a7810 */ /* 0x000fc80007ffe0ff */
[----:B--2---:R-:W-:-:S13]  /*0270*/  ISETP.GE.AND P0, PT, R10, R19, PT ;  /* 0x000000130a00720c */ /* 0x004fda0003f06270 */
[----:B0-----:R-:W-:Y:S05]  /*0280*/  @!P0 BRA `(.L_x_18) ;  /* 0xfffffffc00c08947 */ /* 0x001fea000383ffff */
.L_x_17:
[----:B------:R-:W-:Y:S05]  /*0290*/  BSYNC.RECONVERGENT B0 ;  /* 0x0000000000007941 */ /* 0x000fea0003800200 */
.L_x_16:
[----:B------:R-:W0:Y:S01]  /*02a0*/  LDCU UR5, c[0x0][0x380] ;  /* 0x00007000ff0577ac */ /* 0x000e220008000800 */
[----:B------:R-:W-:-:S04]  /*02b0*/  IADD3 R0, PT, PT, R0, UR4, RZ ;  /* 0x0000000400007c10 */ /* 0x000fc8000fffe0ff */
[----:B0-----:R-:W-:-:S13]  /*02c0*/  ISETP.GE.AND P0, PT, R0, UR5, PT ;  /* 0x0000000500007c0c */ /* 0x001fda000bf06270 */
[----:B------:R-:W-:Y:S05]  /*02d0*/  @!P0 BRA `(.L_x_19) ;  /* 0xfffffffc00748947 */ /* 0x000fea000383ffff */
[----:B------:R-:W-:Y:S05]  /*02e0*/  EXIT ;  /* 0x000000000000794d */ /* 0x000fea0003800000 */
.L_x_20:
        /* <DEDUP_REMOVED lines=9> */
.L_x_23:


//--------------------- .nv.shared.reserved.0     --------------------------
	.section	.nv.shared.reserved.0,"aw",@nobits
	.weak		__nv_reservedSMEM_offset_0_alias
	.size		__nv_reservedSMEM_offset_0_alias, 0, 64
	.other		__nv_reservedSMEM_offset_0_alias,@"STO_CUDA_RESERVED_SHARED STV_DEFAULT"
__nv_reservedSMEM_offset_0_alias:
	.zero		0
	.zero		64


//--------------------- .nv.constant0._Z21mat_dot_vec_cu_lineariPfS_S_ --------------------------
	.section	.nv.constant0._Z21mat_dot_vec_cu_lineariPfS_S_,"a",@progbits
	.sectionflags	@""
	.align	4
.nv.constant0._Z21mat_dot_vec_cu_lineariPfS_S_:
	.zero		928


//--------------------- .nv.constant0._Z14mat_dot_vec_cuiPPfS_S_ --------------------------
	.section	.nv.constant0._Z14mat_dot_vec_cuiPPfS_S_,"a",@progbits
	.sectionflags	@""
	.align	4
.nv.constant0._Z14mat_dot_vec_cuiPPfS_S_:
	.zero		928


//--------------------- .nv.constant0._Z16array_dot_vec_cuiPPfS0_PiS_S_ --------------------------
	.section	.nv.constant0._Z16array_dot_vec_cuiPPfS0_PiS_S_,"a",@progbits
	.sectionflags	@""
	.align	4
.nv.constant0._Z16array_dot_vec_cuiPPfS0_PiS_S_:
	.zero		944


//--------------------- SYMBOLS --------------------------

	.type		.nv.reservedSmem.offset0,@object
	.size		.nv.reservedSmem.offset0,0x4
